//
// Generated by NVIDIA NVVM Compiler
//
// Compiler Build ID: CL-36424714
// Cuda compilation tools, release 13.0, V13.0.88
// Based on NVVM 20.0.0
//

.version 9.0
.target sm_100
.address_size 64

	// .globl	_Z7kernelAPiS_S_i
// _ZZ9kernelRedPiS_S_iE3red has been demoted
// _ZZ8kernelSMPiS_S_iE1X has been demoted
.const .align 4 .b8 constX[40000];

.visible .entry _Z7kernelAPiS_S_i(
	.param .u64 .ptr .align 1 _Z7kernelAPiS_S_i_param_0,
	.param .u64 .ptr .align 1 _Z7kernelAPiS_S_i_param_1,
	.param .u64 .ptr .align 1 _Z7kernelAPiS_S_i_param_2,
	.param .u32 _Z7kernelAPiS_S_i_param_3
)
{
	.reg .pred 	%p<4>;
	.reg .b32 	%r<13>;
	.reg .b64 	%rd<13>;

	ld.param.u64 	%rd1, [_Z7kernelAPiS_S_i_param_0];
	ld.param.u64 	%rd2, [_Z7kernelAPiS_S_i_param_1];
	ld.param.u64 	%rd3, [_Z7kernelAPiS_S_i_param_2];
	ld.param.u32 	%r3, [_Z7kernelAPiS_S_i_param_3];
	mov.u32 	%r4, %tid.x;
	mov.u32 	%r5, %ctaid.x;
	mov.u32 	%r6, %ntid.x;
	mad.lo.s32 	%r1, %r5, %r6, %r4;
	div.s32 	%r2, %r1, %r3;
	setp.ge.s32 	%p1, %r2, %r3;
	setp.lt.s32 	%p2, %r3, 0;
	or.pred  	%p3, %p2, %p1;
	@%p3 bra 	$L__BB0_2;
	rem.s32 	%r7, %r1, %r3;
	cvta.to.global.u64 	%rd4, %rd1;
	cvta.to.global.u64 	%rd5, %rd2;
	cvta.to.global.u64 	%rd6, %rd3;
	mad.lo.s32 	%r8, %r2, %r3, %r7;
	mul.wide.s32 	%rd7, %r8, 4;
	add.s64 	%rd8, %rd4, %rd7;
	ld.global.u32 	%r9, [%rd8];
	mul.wide.s32 	%rd9, %r7, 4;
	add.s64 	%rd10, %rd5, %rd9;
	ld.global.u32 	%r10, [%rd10];
	mul.lo.s32 	%r11, %r10, %r9;
	mul.wide.s32 	%rd11, %r2, 4;
	add.s64 	%rd12, %rd6, %rd11;
	atom.global.add.u32 	%r12, [%rd12], %r11;
$L__BB0_2:
	ret;

}
	// .globl	_Z7kernelxPiS_S_i
.visible .entry _Z7kernelxPiS_S_i(
	.param .u64 .ptr .align 1 _Z7kernelxPiS_S_i_param_0,
	.param .u64 .ptr .align 1 _Z7kernelxPiS_S_i_param_1,
	.param .u64 .ptr .align 1 _Z7kernelxPiS_S_i_param_2,
	.param .u32 _Z7kernelxPiS_S_i_param_3
)
{
	.reg .pred 	%p<12>;
	.reg .b32 	%r<155>;
	.reg .b64 	%rd<72>;

	ld.param.u64 	%rd18, [_Z7kernelxPiS_S_i_param_0];
	ld.param.u64 	%rd17, [_Z7kernelxPiS_S_i_param_1];
	ld.param.u64 	%rd19, [_Z7kernelxPiS_S_i_param_2];
	ld.param.u32 	%r22, [_Z7kernelxPiS_S_i_param_3];
	cvta.to.global.u64 	%rd1, %rd19;
	cvta.to.global.u64 	%rd2, %rd18;
	mov.u32 	%r23, %tid.x;
	mov.u32 	%r24, %ctaid.x;
	mov.u32 	%r25, %ntid.x;
	mad.lo.s32 	%r1, %r24, %r25, %r23;
	setp.ge.s32 	%p1, %r1, %r22;
	setp.lt.s32 	%p2, %r22, 1;
	or.pred  	%p3, %p1, %p2;
	@%p3 bra 	$L__BB1_13;
	cvta.to.global.u64 	%rd20, %rd17;
	mul.wide.s32 	%rd21, %r1, 4;
	add.s64 	%rd3, %rd20, %rd21;
	add.s32 	%r27, %r22, -1;
	and.b32  	%r2, %r22, 15;
	setp.lt.u32 	%p4, %r27, 15;
	mov.b32 	%r151, 0;
	@%p4 bra 	$L__BB1_4;
	and.b32  	%r151, %r22, 2147483632;
	neg.s32 	%r149, %r151;
	mul.wide.u32 	%rd4, %r22, 52;
	mul.wide.u32 	%rd5, %r22, 44;
	mul.wide.u32 	%rd6, %r22, 24;
	mul.wide.u32 	%rd7, %r22, 20;
	mul.wide.u32 	%rd8, %r22, 16;
	mul.wide.u32 	%rd9, %r22, 12;
	add.s64 	%rd70, %rd1, 32;
	mul.wide.u32 	%rd11, %r22, 4;
	shl.b32 	%r93, %r22, 4;
	mov.u32 	%r148, %r1;
$L__BB1_3:
	.pragma "nounroll";
	mul.wide.s32 	%rd22, %r148, 4;
	add.s64 	%rd23, %rd2, %rd22;
	ld.global.u32 	%r29, [%rd3];
	ld.global.u32 	%r30, [%rd23];
	mul.lo.s32 	%r31, %r30, %r29;
	atom.global.add.u32 	%r32, [%rd70+-32], %r31;
	ld.global.u32 	%r33, [%rd3];
	add.s64 	%rd24, %rd23, %rd11;
	ld.global.u32 	%r34, [%rd24];
	mul.lo.s32 	%r35, %r34, %r33;
	atom.global.add.u32 	%r36, [%rd70+-28], %r35;
	ld.global.u32 	%r37, [%rd3];
	mul.wide.u32 	%rd25, %r22, 8;
	add.s64 	%rd26, %rd23, %rd25;
	ld.global.u32 	%r38, [%rd26];
	mul.lo.s32 	%r39, %r38, %r37;
	atom.global.add.u32 	%r40, [%rd70+-24], %r39;
	ld.global.u32 	%r41, [%rd3];
	add.s64 	%rd27, %rd23, %rd9;
	ld.global.u32 	%r42, [%rd27];
	mul.lo.s32 	%r43, %r42, %r41;
	atom.global.add.u32 	%r44, [%rd70+-20], %r43;
	ld.global.u32 	%r45, [%rd3];
	add.s64 	%rd28, %rd23, %rd8;
	ld.global.u32 	%r46, [%rd28];
	mul.lo.s32 	%r47, %r46, %r45;
	atom.global.add.u32 	%r48, [%rd70+-16], %r47;
	ld.global.u32 	%r49, [%rd3];
	add.s64 	%rd29, %rd23, %rd7;
	ld.global.u32 	%r50, [%rd29];
	mul.lo.s32 	%r51, %r50, %r49;
	atom.global.add.u32 	%r52, [%rd70+-12], %r51;
	ld.global.u32 	%r53, [%rd3];
	add.s64 	%rd30, %rd23, %rd6;
	ld.global.u32 	%r54, [%rd30];
	mul.lo.s32 	%r55, %r54, %r53;
	atom.global.add.u32 	%r56, [%rd70+-8], %r55;
	ld.global.u32 	%r57, [%rd3];
	mul.wide.u32 	%rd31, %r22, 28;
	add.s64 	%rd32, %rd23, %rd31;
	ld.global.u32 	%r58, [%rd32];
	mul.lo.s32 	%r59, %r58, %r57;
	atom.global.add.u32 	%r60, [%rd70+-4], %r59;
	ld.global.u32 	%r61, [%rd3];
	mul.wide.u32 	%rd33, %r22, 32;
	add.s64 	%rd34, %rd23, %rd33;
	ld.global.u32 	%r62, [%rd34];
	mul.lo.s32 	%r63, %r62, %r61;
	atom.global.add.u32 	%r64, [%rd70], %r63;
	ld.global.u32 	%r65, [%rd3];
	mul.wide.u32 	%rd35, %r22, 36;
	add.s64 	%rd36, %rd23, %rd35;
	ld.global.u32 	%r66, [%rd36];
	mul.lo.s32 	%r67, %r66, %r65;
	atom.global.add.u32 	%r68, [%rd70+4], %r67;
	ld.global.u32 	%r69, [%rd3];
	mul.wide.u32 	%rd37, %r22, 40;
	add.s64 	%rd38, %rd23, %rd37;
	ld.global.u32 	%r70, [%rd38];
	mul.lo.s32 	%r71, %r70, %r69;
	atom.global.add.u32 	%r72, [%rd70+8], %r71;
	ld.global.u32 	%r73, [%rd3];
	add.s64 	%rd39, %rd23, %rd5;
	ld.global.u32 	%r74, [%rd39];
	mul.lo.s32 	%r75, %r74, %r73;
	atom.global.add.u32 	%r76, [%rd70+12], %r75;
	ld.global.u32 	%r77, [%rd3];
	mul.wide.u32 	%rd40, %r22, 48;
	add.s64 	%rd41, %rd23, %rd40;
	ld.global.u32 	%r78, [%rd41];
	mul.lo.s32 	%r79, %r78, %r77;
	atom.global.add.u32 	%r80, [%rd70+16], %r79;
	ld.global.u32 	%r81, [%rd3];
	add.s64 	%rd42, %rd23, %rd4;
	ld.global.u32 	%r82, [%rd42];
	mul.lo.s32 	%r83, %r82, %r81;
	atom.global.add.u32 	%r84, [%rd70+20], %r83;
	ld.global.u32 	%r85, [%rd3];
	mul.wide.u32 	%rd43, %r22, 56;
	add.s64 	%rd44, %rd23, %rd43;
	ld.global.u32 	%r86, [%rd44];
	mul.lo.s32 	%r87, %r86, %r85;
	atom.global.add.u32 	%r88, [%rd70+24], %r87;
	ld.global.u32 	%r89, [%rd3];
	mul.wide.u32 	%rd45, %r22, 60;
	add.s64 	%rd46, %rd23, %rd45;
	ld.global.u32 	%r90, [%rd46];
	mul.lo.s32 	%r91, %r90, %r89;
	atom.global.add.u32 	%r92, [%rd70+28], %r91;
	add.s32 	%r149, %r149, 16;
	add.s32 	%r148, %r148, %r93;
	add.s64 	%rd70, %rd70, 64;
	setp.ne.s32 	%p5, %r149, 0;
	@%p5 bra 	$L__BB1_3;
$L__BB1_4:
	setp.eq.s32 	%p6, %r2, 0;
	@%p6 bra 	$L__BB1_13;
	and.b32  	%r10, %r22, 7;
	setp.lt.u32 	%p7, %r2, 8;
	@%p7 bra 	$L__BB1_7;
	ld.global.u32 	%r94, [%rd3];
	mad.lo.s32 	%r95, %r151, %r22, %r1;
	mul.wide.s32 	%rd47, %r95, 4;
	add.s64 	%rd48, %rd2, %rd47;
	ld.global.u32 	%r96, [%rd48];
	mul.lo.s32 	%r97, %r96, %r94;
	mul.wide.u32 	%rd49, %r151, 4;
	add.s64 	%rd50, %rd1, %rd49;
	atom.global.add.u32 	%r98, [%rd50], %r97;
	ld.global.u32 	%r99, [%rd3];
	mul.wide.u32 	%rd51, %r22, 4;
	add.s64 	%rd52, %rd48, %rd51;
	ld.global.u32 	%r100, [%rd52];
	mul.lo.s32 	%r101, %r100, %r99;
	atom.global.add.u32 	%r102, [%rd50+4], %r101;
	ld.global.u32 	%r103, [%rd3];
	add.s64 	%rd53, %rd52, %rd51;
	ld.global.u32 	%r104, [%rd53];
	mul.lo.s32 	%r105, %r104, %r103;
	atom.global.add.u32 	%r106, [%rd50+8], %r105;
	ld.global.u32 	%r107, [%rd3];
	add.s64 	%rd54, %rd53, %rd51;
	ld.global.u32 	%r108, [%rd54];
	mul.lo.s32 	%r109, %r108, %r107;
	atom.global.add.u32 	%r110, [%rd50+12], %r109;
	ld.global.u32 	%r111, [%rd3];
	add.s64 	%rd55, %rd54, %rd51;
	ld.global.u32 	%r112, [%rd55];
	mul.lo.s32 	%r113, %r112, %r111;
	atom.global.add.u32 	%r114, [%rd50+16], %r113;
	ld.global.u32 	%r115, [%rd3];
	add.s64 	%rd56, %rd55, %rd51;
	ld.global.u32 	%r116, [%rd56];
	mul.lo.s32 	%r117, %r116, %r115;
	atom.global.add.u32 	%r118, [%rd50+20], %r117;
	ld.global.u32 	%r119, [%rd3];
	add.s64 	%rd57, %rd56, %rd51;
	ld.global.u32 	%r120, [%rd57];
	mul.lo.s32 	%r121, %r120, %r119;
	atom.global.add.u32 	%r122, [%rd50+24], %r121;
	ld.global.u32 	%r123, [%rd3];
	add.s64 	%rd58, %rd57, %rd51;
	ld.global.u32 	%r124, [%rd58];
	mul.lo.s32 	%r125, %r124, %r123;
	atom.global.add.u32 	%r126, [%rd50+28], %r125;
	add.s32 	%r151, %r151, 8;
$L__BB1_7:
	setp.eq.s32 	%p8, %r10, 0;
	@%p8 bra 	$L__BB1_13;
	and.b32  	%r13, %r22, 3;
	setp.lt.u32 	%p9, %r10, 4;
	@%p9 bra 	$L__BB1_10;
	ld.global.u32 	%r127, [%rd3];
	mad.lo.s32 	%r128, %r151, %r22, %r1;
	mul.wide.s32 	%rd59, %r128, 4;
	add.s64 	%rd60, %rd2, %rd59;
	ld.global.u32 	%r129, [%rd60];
	mul.lo.s32 	%r130, %r129, %r127;
	mul.wide.u32 	%rd61, %r151, 4;
	add.s64 	%rd62, %rd1, %rd61;
	atom.global.add.u32 	%r131, [%rd62], %r130;
	ld.global.u32 	%r132, [%rd3];
	mul.wide.u32 	%rd63, %r22, 4;
	add.s64 	%rd64, %rd60, %rd63;
	ld.global.u32 	%r133, [%rd64];
	mul.lo.s32 	%r134, %r133, %r132;
	atom.global.add.u32 	%r135, [%rd62+4], %r134;
	ld.global.u32 	%r136, [%rd3];
	add.s64 	%rd65, %rd64, %rd63;
	ld.global.u32 	%r137, [%rd65];
	mul.lo.s32 	%r138, %r137, %r136;
	atom.global.add.u32 	%r139, [%rd62+8], %r138;
	ld.global.u32 	%r140, [%rd3];
	add.s64 	%rd66, %rd65, %rd63;
	ld.global.u32 	%r141, [%rd66];
	mul.lo.s32 	%r142, %r141, %r140;
	atom.global.add.u32 	%r143, [%rd62+12], %r142;
	add.s32 	%r151, %r151, 4;
$L__BB1_10:
	setp.eq.s32 	%p10, %r13, 0;
	@%p10 bra 	$L__BB1_13;
	mul.wide.u32 	%rd67, %r151, 4;
	add.s64 	%rd71, %rd1, %rd67;
	mad.lo.s32 	%r154, %r151, %r22, %r1;
	neg.s32 	%r153, %r13;
$L__BB1_12:
	.pragma "nounroll";
	mul.wide.s32 	%rd68, %r154, 4;
	add.s64 	%rd69, %rd2, %rd68;
	ld.global.u32 	%r144, [%rd3];
	ld.global.u32 	%r145, [%rd69];
	mul.lo.s32 	%r146, %r145, %r144;
	atom.global.add.u32 	%r147, [%rd71], %r146;
	add.s64 	%rd71, %rd71, 4;
	add.s32 	%r154, %r154, %r22;
	add.s32 	%r153, %r153, 1;
	setp.ne.s32 	%p11, %r153, 0;
	@%p11 bra 	$L__BB1_12;
$L__BB1_13:
	ret;

}
	// .globl	_Z7kernelbPiS_S_i
.visible .entry _Z7kernelbPiS_S_i(
	.param .u64 .ptr .align 1 _Z7kernelbPiS_S_i_param_0,
	.param .u64 .ptr .align 1 _Z7kernelbPiS_S_i_param_1,
	.param .u64 .ptr .align 1 _Z7kernelbPiS_S_i_param_2,
	.param .u32 _Z7kernelbPiS_S_i_param_3
)
{
	.reg .pred 	%p<12>;
	.reg .b32 	%r<135>;
	.reg .b64 	%rd<31>;

	ld.param.u64 	%rd12, [_Z7kernelbPiS_S_i_param_0];
	ld.param.u64 	%rd13, [_Z7kernelbPiS_S_i_param_1];
	ld.param.u64 	%rd11, [_Z7kernelbPiS_S_i_param_2];
	ld.param.u32 	%r33, [_Z7kernelbPiS_S_i_param_3];
	cvta.to.global.u64 	%rd1, %rd12;
	cvta.to.global.u64 	%rd2, %rd13;
	mov.u32 	%r34, %tid.x;
	mov.u32 	%r35, %ctaid.x;
	mov.u32 	%r36, %ntid.x;
	mad.lo.s32 	%r1, %r35, %r36, %r34;
	setp.ge.s32 	%p1, %r1, %r33;
	setp.lt.s32 	%p2, %r33, 1;
	or.pred  	%p3, %p1, %p2;
	@%p3 bra 	$L__BB2_13;
	cvta.to.global.u64 	%rd14, %rd11;
	mul.lo.s32 	%r2, %r33, %r1;
	mul.wide.s32 	%rd15, %r1, 4;
	add.s64 	%rd3, %rd14, %rd15;
	ld.global.u32 	%r126, [%rd3];
	and.b32  	%r4, %r33, 15;
	setp.lt.u32 	%p4, %r33, 16;
	mov.b32 	%r129, 0;
	@%p4 bra 	$L__BB2_4;
	and.b32  	%r129, %r33, 2147483632;
	neg.s32 	%r124, %r129;
	add.s64 	%rd29, %rd2, 32;
	add.s64 	%rd5, %rd1, 32;
	mov.u32 	%r123, %r2;
$L__BB2_3:
	.pragma "nounroll";
	mul.wide.s32 	%rd16, %r123, 4;
	add.s64 	%rd17, %rd5, %rd16;
	ld.global.u32 	%r38, [%rd29+-32];
	ld.global.u32 	%r39, [%rd17+-32];
	mad.lo.s32 	%r40, %r39, %r38, %r126;
	st.global.u32 	[%rd3], %r40;
	ld.global.u32 	%r41, [%rd29+-28];
	ld.global.u32 	%r42, [%rd17+-28];
	mad.lo.s32 	%r43, %r42, %r41, %r40;
	st.global.u32 	[%rd3], %r43;
	ld.global.u32 	%r44, [%rd29+-24];
	ld.global.u32 	%r45, [%rd17+-24];
	mad.lo.s32 	%r46, %r45, %r44, %r43;
	st.global.u32 	[%rd3], %r46;
	ld.global.u32 	%r47, [%rd29+-20];
	ld.global.u32 	%r48, [%rd17+-20];
	mad.lo.s32 	%r49, %r48, %r47, %r46;
	st.global.u32 	[%rd3], %r49;
	ld.global.u32 	%r50, [%rd29+-16];
	ld.global.u32 	%r51, [%rd17+-16];
	mad.lo.s32 	%r52, %r51, %r50, %r49;
	st.global.u32 	[%rd3], %r52;
	ld.global.u32 	%r53, [%rd29+-12];
	ld.global.u32 	%r54, [%rd17+-12];
	mad.lo.s32 	%r55, %r54, %r53, %r52;
	st.global.u32 	[%rd3], %r55;
	ld.global.u32 	%r56, [%rd29+-8];
	ld.global.u32 	%r57, [%rd17+-8];
	mad.lo.s32 	%r58, %r57, %r56, %r55;
	st.global.u32 	[%rd3], %r58;
	ld.global.u32 	%r59, [%rd29+-4];
	ld.global.u32 	%r60, [%rd17+-4];
	mad.lo.s32 	%r61, %r60, %r59, %r58;
	st.global.u32 	[%rd3], %r61;
	ld.global.u32 	%r62, [%rd29];
	ld.global.u32 	%r63, [%rd17];
	mad.lo.s32 	%r64, %r63, %r62, %r61;
	st.global.u32 	[%rd3], %r64;
	ld.global.u32 	%r65, [%rd29+4];
	ld.global.u32 	%r66, [%rd17+4];
	mad.lo.s32 	%r67, %r66, %r65, %r64;
	st.global.u32 	[%rd3], %r67;
	ld.global.u32 	%r68, [%rd29+8];
	ld.global.u32 	%r69, [%rd17+8];
	mad.lo.s32 	%r70, %r69, %r68, %r67;
	st.global.u32 	[%rd3], %r70;
	ld.global.u32 	%r71, [%rd29+12];
	ld.global.u32 	%r72, [%rd17+12];
	mad.lo.s32 	%r73, %r72, %r71, %r70;
	st.global.u32 	[%rd3], %r73;
	ld.global.u32 	%r74, [%rd29+16];
	ld.global.u32 	%r75, [%rd17+16];
	mad.lo.s32 	%r76, %r75, %r74, %r73;
	st.global.u32 	[%rd3], %r76;
	ld.global.u32 	%r77, [%rd29+20];
	ld.global.u32 	%r78, [%rd17+20];
	mad.lo.s32 	%r79, %r78, %r77, %r76;
	st.global.u32 	[%rd3], %r79;
	ld.global.u32 	%r80, [%rd29+24];
	ld.global.u32 	%r81, [%rd17+24];
	mad.lo.s32 	%r82, %r81, %r80, %r79;
	st.global.u32 	[%rd3], %r82;
	ld.global.u32 	%r83, [%rd29+28];
	ld.global.u32 	%r84, [%rd17+28];
	mad.lo.s32 	%r126, %r84, %r83, %r82;
	st.global.u32 	[%rd3], %r126;
	add.s32 	%r124, %r124, 16;
	add.s64 	%rd29, %rd29, 64;
	add.s32 	%r123, %r123, 16;
	setp.ne.s32 	%p5, %r124, 0;
	@%p5 bra 	$L__BB2_3;
$L__BB2_4:
	setp.eq.s32 	%p6, %r4, 0;
	@%p6 bra 	$L__BB2_13;
	and.b32  	%r15, %r33, 7;
	setp.lt.u32 	%p7, %r4, 8;
	@%p7 bra 	$L__BB2_7;
	mul.wide.u32 	%rd18, %r129, 4;
	add.s64 	%rd19, %rd2, %rd18;
	ld.global.u32 	%r85, [%rd19];
	add.s32 	%r86, %r129, %r2;
	mul.wide.s32 	%rd20, %r86, 4;
	add.s64 	%rd21, %rd1, %rd20;
	ld.global.u32 	%r87, [%rd21];
	mad.lo.s32 	%r88, %r87, %r85, %r126;
	st.global.u32 	[%rd3], %r88;
	ld.global.u32 	%r89, [%rd19+4];
	ld.global.u32 	%r90, [%rd21+4];
	mad.lo.s32 	%r91, %r90, %r89, %r88;
	st.global.u32 	[%rd3], %r91;
	ld.global.u32 	%r92, [%rd19+8];
	ld.global.u32 	%r93, [%rd21+8];
	mad.lo.s32 	%r94, %r93, %r92, %r91;
	st.global.u32 	[%rd3], %r94;
	ld.global.u32 	%r95, [%rd19+12];
	ld.global.u32 	%r96, [%rd21+12];
	mad.lo.s32 	%r97, %r96, %r95, %r94;
	st.global.u32 	[%rd3], %r97;
	ld.global.u32 	%r98, [%rd19+16];
	ld.global.u32 	%r99, [%rd21+16];
	mad.lo.s32 	%r100, %r99, %r98, %r97;
	st.global.u32 	[%rd3], %r100;
	ld.global.u32 	%r101, [%rd19+20];
	ld.global.u32 	%r102, [%rd21+20];
	mad.lo.s32 	%r103, %r102, %r101, %r100;
	st.global.u32 	[%rd3], %r103;
	ld.global.u32 	%r104, [%rd19+24];
	ld.global.u32 	%r105, [%rd21+24];
	mad.lo.s32 	%r106, %r105, %r104, %r103;
	st.global.u32 	[%rd3], %r106;
	ld.global.u32 	%r107, [%rd19+28];
	ld.global.u32 	%r108, [%rd21+28];
	mad.lo.s32 	%r126, %r108, %r107, %r106;
	st.global.u32 	[%rd3], %r126;
	add.s32 	%r129, %r129, 8;
$L__BB2_7:
	setp.eq.s32 	%p8, %r15, 0;
	@%p8 bra 	$L__BB2_13;
	and.b32  	%r20, %r33, 3;
	setp.lt.u32 	%p9, %r15, 4;
	@%p9 bra 	$L__BB2_10;
	mul.wide.u32 	%rd22, %r129, 4;
	add.s64 	%rd23, %rd2, %rd22;
	ld.global.u32 	%r109, [%rd23];
	add.s32 	%r110, %r129, %r2;
	mul.wide.s32 	%rd24, %r110, 4;
	add.s64 	%rd25, %rd1, %rd24;
	ld.global.u32 	%r111, [%rd25];
	mad.lo.s32 	%r112, %r111, %r109, %r126;
	st.global.u32 	[%rd3], %r112;
	ld.global.u32 	%r113, [%rd23+4];
	ld.global.u32 	%r114, [%rd25+4];
	mad.lo.s32 	%r115, %r114, %r113, %r112;
	st.global.u32 	[%rd3], %r115;
	ld.global.u32 	%r116, [%rd23+8];
	ld.global.u32 	%r117, [%rd25+8];
	mad.lo.s32 	%r118, %r117, %r116, %r115;
	st.global.u32 	[%rd3], %r118;
	ld.global.u32 	%r119, [%rd23+12];
	ld.global.u32 	%r120, [%rd25+12];
	mad.lo.s32 	%r126, %r120, %r119, %r118;
	st.global.u32 	[%rd3], %r126;
	add.s32 	%r129, %r129, 4;
$L__BB2_10:
	setp.eq.s32 	%p10, %r20, 0;
	@%p10 bra 	$L__BB2_13;
	add.s32 	%r133, %r129, %r2;
	mul.wide.u32 	%rd26, %r129, 4;
	add.s64 	%rd30, %rd2, %rd26;
	neg.s32 	%r132, %r20;
$L__BB2_12:
	.pragma "nounroll";
	mul.wide.s32 	%rd27, %r133, 4;
	add.s64 	%rd28, %rd1, %rd27;
	ld.global.u32 	%r121, [%rd30];
	ld.global.u32 	%r122, [%rd28];
	mad.lo.s32 	%r126, %r122, %r121, %r126;
	st.global.u32 	[%rd3], %r126;
	add.s32 	%r133, %r133, 1;
	add.s64 	%rd30, %rd30, 4;
	add.s32 	%r132, %r132, 1;
	setp.ne.s32 	%p11, %r132, 0;
	@%p11 bra 	$L__BB2_12;
$L__BB2_13:
	ret;

}
	// .globl	_Z9kernelRedPiS_S_i
.visible .entry _Z9kernelRedPiS_S_i(
	.param .u64 .ptr .align 1 _Z9kernelRedPiS_S_i_param_0,
	.param .u64 .ptr .align 1 _Z9kernelRedPiS_S_i_param_1,
	.param .u64 .ptr .align 1 _Z9kernelRedPiS_S_i_param_2,
	.param .u32 _Z9kernelRedPiS_S_i_param_3
)
{
	.reg .pred 	%p<8>;
	.reg .b32 	%r<33>;
	.reg .b64 	%rd<13>;
	// demoted variable
	.shared .align 4 .b8 _ZZ9kernelRedPiS_S_iE3red[1024];
	ld.param.u64 	%rd4, [_Z9kernelRedPiS_S_i_param_0];
	ld.param.u64 	%rd5, [_Z9kernelRedPiS_S_i_param_1];
	ld.param.u64 	%rd6, [_Z9kernelRedPiS_S_i_param_2];
	ld.param.u32 	%r9, [_Z9kernelRedPiS_S_i_param_3];
	mov.u32 	%r1, %tid.x;
	mov.u32 	%r10, %ctaid.x;
	mov.u32 	%r2, %ntid.x;
	mad.lo.s32 	%r3, %r10, %r2, %r1;
	setp.ge.s32 	%p1, %r3, %r9;
	setp.lt.s32 	%p2, %r9, 1;
	or.pred  	%p3, %p1, %p2;
	@%p3 bra 	$L__BB3_9;
	cvta.to.global.u64 	%rd7, %rd5;
	mul.wide.s32 	%rd8, %r3, 4;
	add.s64 	%rd1, %rd7, %rd8;
	shl.b32 	%r12, %r1, 2;
	mov.u32 	%r13, _ZZ9kernelRedPiS_S_iE3red;
	add.s32 	%r4, %r13, %r12;
	cvta.to.global.u64 	%rd2, %rd4;
	cvta.to.global.u64 	%rd3, %rd6;
	mov.b32 	%r31, 0;
$L__BB3_2:
	ld.global.u32 	%r14, [%rd1];
	mad.lo.s32 	%r15, %r31, %r9, %r3;
	mul.wide.s32 	%rd9, %r15, 4;
	add.s64 	%rd10, %rd2, %rd9;
	ld.global.u32 	%r16, [%rd10];
	mul.lo.s32 	%r17, %r16, %r14;
	st.shared.u32 	[%r4], %r17;
	bar.sync 	0;
	mov.u32 	%r32, %r2;
$L__BB3_3:
	setp.ge.u32 	%p4, %r1, %r32;
	@%p4 bra 	$L__BB3_5;
	ld.shared.u32 	%r18, [%r4];
	shl.b32 	%r19, %r32, 2;
	add.s32 	%r20, %r4, %r19;
	ld.shared.u32 	%r21, [%r20];
	add.s32 	%r22, %r18, %r21;
	add.s32 	%r23, %r20, %r19;
	ld.shared.u32 	%r24, [%r23];
	add.s32 	%r25, %r22, %r24;
	add.s32 	%r26, %r23, %r19;
	ld.shared.u32 	%r27, [%r26];
	add.s32 	%r28, %r25, %r27;
	st.shared.u32 	[%r4], %r28;
$L__BB3_5:
	bar.sync 	0;
	shr.u32 	%r7, %r32, 2;
	setp.gt.u32 	%p5, %r32, 3;
	mov.u32 	%r32, %r7;
	@%p5 bra 	$L__BB3_3;
	setp.ne.s32 	%p6, %r1, 0;
	@%p6 bra 	$L__BB3_8;
	mul.wide.u32 	%rd11, %r31, 4;
	add.s64 	%rd12, %rd3, %rd11;
	ld.shared.u32 	%r29, [_ZZ9kernelRedPiS_S_iE3red];
	atom.global.add.u32 	%r30, [%rd12], %r29;
$L__BB3_8:
	bar.sync 	0;
	add.s32 	%r31, %r31, 1;
	setp.ne.s32 	%p7, %r31, %r9;
	@%p7 bra 	$L__BB3_2;
$L__BB3_9:
	ret;

}
	// .globl	_Z8kernelSMPiS_S_i
.visible .entry _Z8kernelSMPiS_S_i(
	.param .u64 .ptr .align 1 _Z8kernelSMPiS_S_i_param_0,
	.param .u64 .ptr .align 1 _Z8kernelSMPiS_S_i_param_1,
	.param .u64 .ptr .align 1 _Z8kernelSMPiS_S_i_param_2,
	.param .u32 _Z8kernelSMPiS_S_i_param_3
)
{
	.reg .pred 	%p<6>;
	.reg .b32 	%r<154>;
	.reg .b64 	%rd<13>;
	// demoted variable
	.shared .align 4 .b8 _ZZ8kernelSMPiS_S_iE1X[1024];
	ld.param.u64 	%rd3, [_Z8kernelSMPiS_S_i_param_0];
	ld.param.u64 	%rd4, [_Z8kernelSMPiS_S_i_param_1];
	ld.param.u64 	%rd5, [_Z8kernelSMPiS_S_i_param_2];
	ld.param.u32 	%r17, [_Z8kernelSMPiS_S_i_param_3];
	mov.u32 	%r18, %tid.x;
	mov.u32 	%r19, %ctaid.x;
	mov.u32 	%r20, %ntid.x;
	mad.lo.s32 	%r1, %r19, %r20, %r18;
	setp.ge.s32 	%p1, %r1, %r17;
	@%p1 bra 	$L__BB4_9;
	setp.lt.s32 	%p2, %r17, 256;
	mov.b32 	%r149, 0;
	@%p2 bra 	$L__BB4_8;
	mul.lo.s32 	%r2, %r17, %r1;
	cvta.to.global.u64 	%rd1, %rd3;
	cvta.to.global.u64 	%rd2, %rd4;
	shr.s32 	%r24, %r17, 31;
	shr.u32 	%r25, %r24, 24;
	add.s32 	%r26, %r17, %r25;
	shr.s32 	%r3, %r26, 8;
	mov.b32 	%r148, 0;
	mov.b32 	%r147, 256;
	mov.u32 	%r149, %r148;
$L__BB4_3:
	shl.b32 	%r151, %r148, 8;
	mov.u32 	%r150, %r151;
$L__BB4_4:
	mul.wide.u32 	%rd6, %r150, 4;
	add.s64 	%rd7, %rd2, %rd6;
	ld.global.u32 	%r27, [%rd7];
	shl.b32 	%r28, %r150, 2;
	and.b32  	%r29, %r28, 960;
	mov.u32 	%r30, _ZZ8kernelSMPiS_S_iE1X;
	add.s32 	%r31, %r30, %r29;
	st.shared.u32 	[%r31], %r27;
	ld.global.u32 	%r32, [%rd7+4];
	add.s32 	%r33, %r28, 4;
	and.b32  	%r34, %r33, 964;
	add.s32 	%r35, %r30, %r34;
	st.shared.u32 	[%r35], %r32;
	ld.global.u32 	%r36, [%rd7+8];
	add.s32 	%r37, %r28, 8;
	and.b32  	%r38, %r37, 968;
	add.s32 	%r39, %r30, %r38;
	st.shared.u32 	[%r39], %r36;
	ld.global.u32 	%r40, [%rd7+12];
	st.shared.u32 	[%r35+8], %r40;
	ld.global.u32 	%r41, [%rd7+16];
	add.s32 	%r42, %r28, 16;
	and.b32  	%r43, %r42, 976;
	add.s32 	%r44, %r30, %r43;
	st.shared.u32 	[%r44], %r41;
	ld.global.u32 	%r45, [%rd7+20];
	st.shared.u32 	[%r35+16], %r45;
	ld.global.u32 	%r46, [%rd7+24];
	add.s32 	%r47, %r28, 24;
	and.b32  	%r48, %r47, 984;
	add.s32 	%r49, %r30, %r48;
	st.shared.u32 	[%r49], %r46;
	ld.global.u32 	%r50, [%rd7+28];
	st.shared.u32 	[%r35+24], %r50;
	ld.global.u32 	%r51, [%rd7+32];
	add.s32 	%r52, %r28, 32;
	and.b32  	%r53, %r52, 992;
	add.s32 	%r54, %r30, %r53;
	st.shared.u32 	[%r54], %r51;
	ld.global.u32 	%r55, [%rd7+36];
	st.shared.u32 	[%r35+32], %r55;
	ld.global.u32 	%r56, [%rd7+40];
	add.s32 	%r57, %r28, 40;
	and.b32  	%r58, %r57, 1000;
	add.s32 	%r59, %r30, %r58;
	st.shared.u32 	[%r59], %r56;
	ld.global.u32 	%r60, [%rd7+44];
	st.shared.u32 	[%r35+40], %r60;
	ld.global.u32 	%r61, [%rd7+48];
	add.s32 	%r62, %r28, 48;
	and.b32  	%r63, %r62, 1008;
	add.s32 	%r64, %r30, %r63;
	st.shared.u32 	[%r64], %r61;
	ld.global.u32 	%r65, [%rd7+52];
	st.shared.u32 	[%r35+48], %r65;
	ld.global.u32 	%r66, [%rd7+56];
	add.s32 	%r67, %r28, 56;
	and.b32  	%r68, %r67, 1016;
	add.s32 	%r69, %r30, %r68;
	st.shared.u32 	[%r69], %r66;
	ld.global.u32 	%r70, [%rd7+60];
	st.shared.u32 	[%r35+56], %r70;
	add.s32 	%r150, %r150, 16;
	setp.ne.s32 	%p3, %r150, %r147;
	@%p3 bra 	$L__BB4_4;
	bar.sync 	0;
$L__BB4_6:
	shl.b32 	%r71, %r151, 2;
	and.b32  	%r72, %r71, 960;
	add.s32 	%r74, %r30, %r72;
	ld.shared.u32 	%r75, [%r74];
	add.s32 	%r76, %r151, %r2;
	mul.wide.s32 	%rd8, %r76, 4;
	add.s64 	%rd9, %rd1, %rd8;
	ld.global.u32 	%r77, [%rd9];
	mad.lo.s32 	%r78, %r77, %r75, %r149;
	add.s32 	%r79, %r71, 4;
	and.b32  	%r80, %r79, 964;
	add.s32 	%r81, %r30, %r80;
	ld.shared.u32 	%r82, [%r81];
	ld.global.u32 	%r83, [%rd9+4];
	mad.lo.s32 	%r84, %r83, %r82, %r78;
	add.s32 	%r85, %r71, 8;
	and.b32  	%r86, %r85, 968;
	add.s32 	%r87, %r30, %r86;
	ld.shared.u32 	%r88, [%r87];
	ld.global.u32 	%r89, [%rd9+8];
	mad.lo.s32 	%r90, %r89, %r88, %r84;
	ld.shared.u32 	%r91, [%r81+8];
	ld.global.u32 	%r92, [%rd9+12];
	mad.lo.s32 	%r93, %r92, %r91, %r90;
	add.s32 	%r94, %r71, 16;
	and.b32  	%r95, %r94, 976;
	add.s32 	%r96, %r30, %r95;
	ld.shared.u32 	%r97, [%r96];
	ld.global.u32 	%r98, [%rd9+16];
	mad.lo.s32 	%r99, %r98, %r97, %r93;
	ld.shared.u32 	%r100, [%r81+16];
	ld.global.u32 	%r101, [%rd9+20];
	mad.lo.s32 	%r102, %r101, %r100, %r99;
	add.s32 	%r103, %r71, 24;
	and.b32  	%r104, %r103, 984;
	add.s32 	%r105, %r30, %r104;
	ld.shared.u32 	%r106, [%r105];
	ld.global.u32 	%r107, [%rd9+24];
	mad.lo.s32 	%r108, %r107, %r106, %r102;
	ld.shared.u32 	%r109, [%r81+24];
	ld.global.u32 	%r110, [%rd9+28];
	mad.lo.s32 	%r111, %r110, %r109, %r108;
	add.s32 	%r112, %r71, 32;
	and.b32  	%r113, %r112, 992;
	add.s32 	%r114, %r30, %r113;
	ld.shared.u32 	%r115, [%r114];
	ld.global.u32 	%r116, [%rd9+32];
	mad.lo.s32 	%r117, %r116, %r115, %r111;
	ld.shared.u32 	%r118, [%r81+32];
	ld.global.u32 	%r119, [%rd9+36];
	mad.lo.s32 	%r120, %r119, %r118, %r117;
	add.s32 	%r121, %r71, 40;
	and.b32  	%r122, %r121, 1000;
	add.s32 	%r123, %r30, %r122;
	ld.shared.u32 	%r124, [%r123];
	ld.global.u32 	%r125, [%rd9+40];
	mad.lo.s32 	%r126, %r125, %r124, %r120;
	ld.shared.u32 	%r127, [%r81+40];
	ld.global.u32 	%r128, [%rd9+44];
	mad.lo.s32 	%r129, %r128, %r127, %r126;
	add.s32 	%r130, %r71, 48;
	and.b32  	%r131, %r130, 1008;
	add.s32 	%r132, %r30, %r131;
	ld.shared.u32 	%r133, [%r132];
	ld.global.u32 	%r134, [%rd9+48];
	mad.lo.s32 	%r135, %r134, %r133, %r129;
	ld.shared.u32 	%r136, [%r81+48];
	ld.global.u32 	%r137, [%rd9+52];
	mad.lo.s32 	%r138, %r137, %r136, %r135;
	add.s32 	%r139, %r71, 56;
	and.b32  	%r140, %r139, 1016;
	add.s32 	%r141, %r30, %r140;
	ld.shared.u32 	%r142, [%r141];
	ld.global.u32 	%r143, [%rd9+56];
	mad.lo.s32 	%r144, %r143, %r142, %r138;
	ld.shared.u32 	%r145, [%r81+56];
	ld.global.u32 	%r146, [%rd9+60];
	mad.lo.s32 	%r149, %r146, %r145, %r144;
	add.s32 	%r151, %r151, 16;
	setp.ne.s32 	%p4, %r151, %r147;
	@%p4 bra 	$L__BB4_6;
	bar.sync 	0;
	add.s32 	%r148, %r148, 1;
	add.s32 	%r147, %r147, 256;
	setp.ne.s32 	%p5, %r148, %r3;
	@%p5 bra 	$L__BB4_3;
$L__BB4_8:
	cvta.to.global.u64 	%rd10, %rd5;
	mul.wide.s32 	%rd11, %r1, 4;
	add.s64 	%rd12, %rd10, %rd11;
	st.global.u32 	[%rd12], %r149;
$L__BB4_9:
	ret;

}
	// .globl	_Z8kernelCMPiS_i
.visible .entry _Z8kernelCMPiS_i(
	.param .u64 .ptr .align 1 _Z8kernelCMPiS_i_param_0,
	.param .u64 .ptr .align 1 _Z8kernelCMPiS_i_param_1,
	.param .u32 _Z8kernelCMPiS_i_param_2
)
{
	.reg .pred 	%p<12>;
	.reg .b32 	%r<135>;
	.reg .b64 	%rd<33>;

	ld.param.u64 	%rd10, [_Z8kernelCMPiS_i_param_0];
	ld.param.u64 	%rd9, [_Z8kernelCMPiS_i_param_1];
	ld.param.u32 	%r33, [_Z8kernelCMPiS_i_param_2];
	cvta.to.global.u64 	%rd1, %rd10;
	mov.u32 	%r34, %tid.x;
	mov.u32 	%r35, %ctaid.x;
	mov.u32 	%r36, %ntid.x;
	mad.lo.s32 	%r1, %r35, %r36, %r34;
	setp.ge.s32 	%p1, %r1, %r33;
	setp.lt.s32 	%p2, %r33, 1;
	or.pred  	%p3, %p1, %p2;
	@%p3 bra 	$L__BB5_13;
	cvta.to.global.u64 	%rd11, %rd9;
	mul.lo.s32 	%r2, %r33, %r1;
	mul.wide.s32 	%rd12, %r1, 4;
	add.s64 	%rd2, %rd11, %rd12;
	ld.global.u32 	%r126, [%rd2];
	and.b32  	%r4, %r33, 15;
	setp.lt.u32 	%p4, %r33, 16;
	mov.b32 	%r129, 0;
	@%p4 bra 	$L__BB5_4;
	and.b32  	%r129, %r33, 2147483632;
	neg.s32 	%r124, %r129;
	mov.u64 	%rd14, constX;
	add.s64 	%rd31, %rd14, 32;
	add.s64 	%rd3, %rd1, 32;
	mov.u32 	%r123, %r2;
$L__BB5_3:
	.pragma "nounroll";
	mul.wide.s32 	%rd15, %r123, 4;
	add.s64 	%rd16, %rd3, %rd15;
	ld.const.u32 	%r38, [%rd31+-32];
	ld.global.u32 	%r39, [%rd16+-32];
	mad.lo.s32 	%r40, %r39, %r38, %r126;
	st.global.u32 	[%rd2], %r40;
	ld.const.u32 	%r41, [%rd31+-28];
	ld.global.u32 	%r42, [%rd16+-28];
	mad.lo.s32 	%r43, %r42, %r41, %r40;
	st.global.u32 	[%rd2], %r43;
	ld.const.u32 	%r44, [%rd31+-24];
	ld.global.u32 	%r45, [%rd16+-24];
	mad.lo.s32 	%r46, %r45, %r44, %r43;
	st.global.u32 	[%rd2], %r46;
	ld.const.u32 	%r47, [%rd31+-20];
	ld.global.u32 	%r48, [%rd16+-20];
	mad.lo.s32 	%r49, %r48, %r47, %r46;
	st.global.u32 	[%rd2], %r49;
	ld.const.u32 	%r50, [%rd31+-16];
	ld.global.u32 	%r51, [%rd16+-16];
	mad.lo.s32 	%r52, %r51, %r50, %r49;
	st.global.u32 	[%rd2], %r52;
	ld.const.u32 	%r53, [%rd31+-12];
	ld.global.u32 	%r54, [%rd16+-12];
	mad.lo.s32 	%r55, %r54, %r53, %r52;
	st.global.u32 	[%rd2], %r55;
	ld.const.u32 	%r56, [%rd31+-8];
	ld.global.u32 	%r57, [%rd16+-8];
	mad.lo.s32 	%r58, %r57, %r56, %r55;
	st.global.u32 	[%rd2], %r58;
	ld.const.u32 	%r59, [%rd31+-4];
	ld.global.u32 	%r60, [%rd16+-4];
	mad.lo.s32 	%r61, %r60, %r59, %r58;
	st.global.u32 	[%rd2], %r61;
	ld.const.u32 	%r62, [%rd31];
	ld.global.u32 	%r63, [%rd16];
	mad.lo.s32 	%r64, %r63, %r62, %r61;
	st.global.u32 	[%rd2], %r64;
	ld.const.u32 	%r65, [%rd31+4];
	ld.global.u32 	%r66, [%rd16+4];
	mad.lo.s32 	%r67, %r66, %r65, %r64;
	st.global.u32 	[%rd2], %r67;
	ld.const.u32 	%r68, [%rd31+8];
	ld.global.u32 	%r69, [%rd16+8];
	mad.lo.s32 	%r70, %r69, %r68, %r67;
	st.global.u32 	[%rd2], %r70;
	ld.const.u32 	%r71, [%rd31+12];
	ld.global.u32 	%r72, [%rd16+12];
	mad.lo.s32 	%r73, %r72, %r71, %r70;
	st.global.u32 	[%rd2], %r73;
	ld.const.u32 	%r74, [%rd31+16];
	ld.global.u32 	%r75, [%rd16+16];
	mad.lo.s32 	%r76, %r75, %r74, %r73;
	st.global.u32 	[%rd2], %r76;
	ld.const.u32 	%r77, [%rd31+20];
	ld.global.u32 	%r78, [%rd16+20];
	mad.lo.s32 	%r79, %r78, %r77, %r76;
	st.global.u32 	[%rd2], %r79;
	ld.const.u32 	%r80, [%rd31+24];
	ld.global.u32 	%r81, [%rd16+24];
	mad.lo.s32 	%r82, %r81, %r80, %r79;
	st.global.u32 	[%rd2], %r82;
	ld.const.u32 	%r83, [%rd31+28];
	ld.global.u32 	%r84, [%rd16+28];
	mad.lo.s32 	%r126, %r84, %r83, %r82;
	st.global.u32 	[%rd2], %r126;
	add.s32 	%r124, %r124, 16;
	add.s64 	%rd31, %rd31, 64;
	add.s32 	%r123, %r123, 16;
	setp.ne.s32 	%p5, %r124, 0;
	@%p5 bra 	$L__BB5_3;
$L__BB5_4:
	setp.eq.s32 	%p6, %r4, 0;
	@%p6 bra 	$L__BB5_13;
	and.b32  	%r15, %r33, 7;
	setp.lt.u32 	%p7, %r4, 8;
	@%p7 bra 	$L__BB5_7;
	mul.wide.u32 	%rd17, %r129, 4;
	mov.u64 	%rd18, constX;
	add.s64 	%rd19, %rd18, %rd17;
	ld.const.u32 	%r85, [%rd19];
	add.s32 	%r86, %r129, %r2;
	mul.wide.s32 	%rd20, %r86, 4;
	add.s64 	%rd21, %rd1, %rd20;
	ld.global.u32 	%r87, [%rd21];
	mad.lo.s32 	%r88, %r87, %r85, %r126;
	st.global.u32 	[%rd2], %r88;
	ld.const.u32 	%r89, [%rd19+4];
	ld.global.u32 	%r90, [%rd21+4];
	mad.lo.s32 	%r91, %r90, %r89, %r88;
	st.global.u32 	[%rd2], %r91;
	ld.const.u32 	%r92, [%rd19+8];
	ld.global.u32 	%r93, [%rd21+8];
	mad.lo.s32 	%r94, %r93, %r92, %r91;
	st.global.u32 	[%rd2], %r94;
	ld.const.u32 	%r95, [%rd19+12];
	ld.global.u32 	%r96, [%rd21+12];
	mad.lo.s32 	%r97, %r96, %r95, %r94;
	st.global.u32 	[%rd2], %r97;
	ld.const.u32 	%r98, [%rd19+16];
	ld.global.u32 	%r99, [%rd21+16];
	mad.lo.s32 	%r100, %r99, %r98, %r97;
	st.global.u32 	[%rd2], %r100;
	ld.const.u32 	%r101, [%rd19+20];
	ld.global.u32 	%r102, [%rd21+20];
	mad.lo.s32 	%r103, %r102, %r101, %r100;
	st.global.u32 	[%rd2], %r103;
	ld.const.u32 	%r104, [%rd19+24];
	ld.global.u32 	%r105, [%rd21+24];
	mad.lo.s32 	%r106, %r105, %r104, %r103;
	st.global.u32 	[%rd2], %r106;
	ld.const.u32 	%r107, [%rd19+28];
	ld.global.u32 	%r108, [%rd21+28];
	mad.lo.s32 	%r126, %r108, %r107, %r106;
	st.global.u32 	[%rd2], %r126;
	add.s32 	%r129, %r129, 8;
$L__BB5_7:
	setp.eq.s32 	%p8, %r15, 0;
	@%p8 bra 	$L__BB5_13;
	and.b32  	%r20, %r33, 3;
	setp.lt.u32 	%p9, %r15, 4;
	@%p9 bra 	$L__BB5_10;
	mul.wide.u32 	%rd22, %r129, 4;
	mov.u64 	%rd23, constX;
	add.s64 	%rd24, %rd23, %rd22;
	ld.const.u32 	%r109, [%rd24];
	add.s32 	%r110, %r129, %r2;
	mul.wide.s32 	%rd25, %r110, 4;
	add.s64 	%rd26, %rd1, %rd25;
	ld.global.u32 	%r111, [%rd26];
	mad.lo.s32 	%r112, %r111, %r109, %r126;
	st.global.u32 	[%rd2], %r112;
	ld.const.u32 	%r113, [%rd24+4];
	ld.global.u32 	%r114, [%rd26+4];
	mad.lo.s32 	%r115, %r114, %r113, %r112;
	st.global.u32 	[%rd2], %r115;
	ld.const.u32 	%r116, [%rd24+8];
	ld.global.u32 	%r117, [%rd26+8];
	mad.lo.s32 	%r118, %r117, %r116, %r115;
	st.global.u32 	[%rd2], %r118;
	ld.const.u32 	%r119, [%rd24+12];
	ld.global.u32 	%r120, [%rd26+12];
	mad.lo.s32 	%r126, %r120, %r119, %r118;
	st.global.u32 	[%rd2], %r126;
	add.s32 	%r129, %r129, 4;
$L__BB5_10:
	setp.eq.s32 	%p10, %r20, 0;
	@%p10 bra 	$L__BB5_13;
	add.s32 	%r133, %r129, %r2;
	mul.wide.u32 	%rd27, %r129, 4;
	mov.u64 	%rd28, constX;
	add.s64 	%rd32, %rd28, %rd27;
	neg.s32 	%r132, %r20;
$L__BB5_12:
	.pragma "nounroll";
	mul.wide.s32 	%rd29, %r133, 4;
	add.s64 	%rd30, %rd1, %rd29;
	ld.const.u32 	%r121, [%rd32];
	ld.global.u32 	%r122, [%rd30];
	mad.lo.s32 	%r126, %r122, %r121, %r126;
	st.global.u32 	[%rd2], %r126;
	add.s32 	%r133, %r133, 1;
	add.s64 	%rd32, %rd32, 4;
	add.s32 	%r132, %r132, 1;
	setp.ne.s32 	%p11, %r132, 0;
	@%p11 bra 	$L__BB5_12;
$L__BB5_13:
	ret;

}


// ===== COMPILED SASS (sm_100) =====

	.target	sm_100

	.elftype	@"ET_EXEC"


//--------------------- .note.nv.tkinfo           --------------------------
	.section	.note.nv.tkinfo,"",@"SHT_NOTE"
	.sectionflags	@"SHF_NOTE_NV_TKINFO"
	.tkinfo
        /*0018*/ 	.word	0x00000002
        /*0030*/ 	.string	""
        /*0030*/ 	.string	"ptxas"
        /*0030*/ 	.string	"Cuda compilation tools, release 13.0, V13.0.88"
        /*0030*/ 	.string	"Build cuda_13.0.r13.0/compiler.36424714_0"
        /*0030*/ 	.string	"-arch sm_100 -m 64 "



//--------------------- .note.nv.cuinfo           --------------------------
	.section	.note.nv.cuinfo,"",@"SHT_NOTE"
	.sectionflags	@"SHF_NOTE_NV_CUINFO"
        /*0018*/ 	.short	0x0002
        /*001a*/ 	.short	0x0064
        /*001c*/ 	.short	0x0082
	.zero		2


//--------------------- .nv.info                  --------------------------
	.section	.nv.info,"",@"SHT_CUDA_INFO"
	.align	4


	//----- nvinfo : EIATTR_REGCOUNT
	.align		4
        /*0000*/ 	.byte	0x04, 0x2f
        /*0002*/ 	.short	(.L_2 - .L_1)
	.align		4
.L_1:
        /*0004*/ 	.word	index@(_Z7kernelAPiS_S_i)
        /*0008*/ 	.word	0x0000000e


	//----- nvinfo : EIATTR_FRAME_SIZE
	.align		4
.L_2:
        /*000c*/ 	.byte	0x04, 0x11
        /*000e*/ 	.short	(.L_4 - .L_3)
	.align		4
.L_3:
        /*0010*/ 	.word	index@(_Z7kernelAPiS_S_i)
        /*0014*/ 	.word	0x00000000


	//----- nvinfo : EIATTR_REGCOUNT
	.align		4
.L_4:
        /*0018*/ 	.byte	0x04, 0x2f
        /*001a*/ 	.short	(.L_6 - .L_5)
	.align		4
.L_5:
        /*001c*/ 	.word	index@(_Z7kernelxPiS_S_i)
        /*0020*/ 	.word	0x00000018


	//----- nvinfo : EIATTR_FRAME_SIZE
	.align		4
.L_6:
        /*0024*/ 	.byte	0x04, 0x11
        /*0026*/ 	.short	(.L_8 - .L_7)
	.align		4
.L_7:
        /*0028*/ 	.word	index@(_Z7kernelxPiS_S_i)
        /*002c*/ 	.word	0x00000000


	//----- nvinfo : EIATTR_REGCOUNT
	.align		4
.L_8:
        /*0030*/ 	.byte	0x04, 0x2f
        /*0032*/ 	.short	(.L_10 - .L_9)
	.align		4
.L_9:
        /*0034*/ 	.word	index@(_Z7kernelbPiS_S_i)
        /*0038*/ 	.word	0x00000016


	//----- nvinfo : EIATTR_FRAME_SIZE
	.align		4
.L_10:
        /*003c*/ 	.byte	0x04, 0x11
        /*003e*/ 	.short	(.L_12 - .L_11)
	.align		4
.L_11:
        /*0040*/ 	.word	index@(_Z7kernelbPiS_S_i)
        /*0044*/ 	.word	0x00000000


	//----- nvinfo : EIATTR_REGCOUNT
	.align		4
.L_12:
        /*0048*/ 	.byte	0x04, 0x2f
        /*004a*/ 	.short	(.L_14 - .L_13)
	.align		4
.L_13:
        /*004c*/ 	.word	index@(_Z9kernelRedPiS_S_i)
        /*0050*/ 	.word	0x00000010


	//----- nvinfo : EIATTR_FRAME_SIZE
	.align		4
.L_14:
        /*0054*/ 	.byte	0x04, 0x11
        /*0056*/ 	.short	(.L_16 - .L_15)
	.align		4
.L_15:
        /*0058*/ 	.word	index@(_Z9kernelRedPiS_S_i)
        /*005c*/ 	.word	0x00000000


	//----- nvinfo : EIATTR_REGCOUNT
	.align		4
.L_16:
        /*0060*/ 	.byte	0x04, 0x2f
        /*0062*/ 	.short	(.L_18 - .L_17)
	.align		4
.L_17:
        /*0064*/ 	.word	index@(_Z8kernelSMPiS_S_i)
        /*0068*/ 	.word	0x0000001f


	//----- nvinfo : EIATTR_FRAME_SIZE
	.align		4
.L_18:
        /*006c*/ 	.byte	0x04, 0x11
        /*006e*/ 	.short	(.L_20 - .L_19)
	.align		4
.L_19:
        /*0070*/ 	.word	index@(_Z8kernelSMPiS_S_i)
        /*0074*/ 	.word	0x00000000


	//----- nvinfo : EIATTR_REGCOUNT
	.align		4
.L_20:
        /*0078*/ 	.byte	0x04, 0x2f
        /*007a*/ 	.short	(.L_22 - .L_21)
	.align		4
.L_21:
        /*007c*/ 	.word	index@(_Z8kernelCMPiS_i)
        /*0080*/ 	.word	0x00000016


	//----- nvinfo : EIATTR_FRAME_SIZE
	.align		4
.L_22:
        /*0084*/ 	.byte	0x04, 0x11
        /*0086*/ 	.short	(.L_24 - .L_23)
	.align		4
.L_23:
        /*0088*/ 	.word	index@(_Z8kernelCMPiS_i)
        /*008c*/ 	.word	0x00000000


	//----- nvinfo : EIATTR_MIN_STACK_SIZE
	.align		4
.L_24:
        /*0090*/ 	.byte	0x04, 0x12
        /*0092*/ 	.short	(.L_26 - .L_25)
	.align		4
.L_25:
        /*0094*/ 	.word	index@(_Z8kernelCMPiS_i)
        /*0098*/ 	.word	0x00000000


	//----- nvinfo : EIATTR_MIN_STACK_SIZE
	.align		4
.L_26:
        /*009c*/ 	.byte	0x04, 0x12
        /*009e*/ 	.short	(.L_28 - .L_27)
	.align		4
.L_27:
        /*00a0*/ 	.word	index@(_Z8kernelSMPiS_S_i)
        /*00a4*/ 	.word	0x00000000


	//----- nvinfo : EIATTR_MIN_STACK_SIZE
	.align		4
.L_28:
        /*00a8*/ 	.byte	0x04, 0x12
        /*00aa*/ 	.short	(.L_30 - .L_29)
	.align		4
.L_29:
        /*00ac*/ 	.word	index@(_Z9kernelRedPiS_S_i)
        /*00b0*/ 	.word	0x00000000


	//----- nvinfo : EIATTR_MIN_STACK_SIZE
	.align		4
.L_30:
        /*00b4*/ 	.byte	0x04, 0x12
        /*00b6*/ 	.short	(.L_32 - .L_31)
	.align		4
.L_31:
        /*00b8*/ 	.word	index@(_Z7kernelbPiS_S_i)
        /*00bc*/ 	.word	0x00000000


	//----- nvinfo : EIATTR_MIN_STACK_SIZE
	.align		4
.L_32:
        /*00c0*/ 	.byte	0x04, 0x12
        /*00c2*/ 	.short	(.L_34 - .L_33)
	.align		4
.L_33:
        /*00c4*/ 	.word	index@(_Z7kernelxPiS_S_i)
        /*00c8*/ 	.word	0x00000000


	//----- nvinfo : EIATTR_MIN_STACK_SIZE
	.align		4
.L_34:
        /*00cc*/ 	.byte	0x04, 0x12
        /*00ce*/ 	.short	(.L_36 - .L_35)
	.align		4
.L_35:
        /*00d0*/ 	.word	index@(_Z7kernelAPiS_S_i)
        /*00d4*/ 	.word	0x00000000
.L_36:


//--------------------- .nv.compat                --------------------------
	.section	.nv.compat,"",@"SHT_CUDA_COMPAT_INFO"
	.align	4
        /*0000*/ 	.byte	0x02, 0x09, 0x00, 0x00, 0x02, 0x02, 0x01, 0x00, 0x02, 0x05, 0x05, 0x00, 0x03, 0x07, 0x01, 0x01
        /*0010*/ 	.byte	0x02, 0x03, 0x00, 0x00, 0x02, 0x06, 0x01, 0x00, 0x04, 0x0b, 0x08, 0x00, 0x09, 0x00, 0x00, 0x00
        /*0020*/ 	.byte	0x00, 0x00, 0x00, 0x00


//--------------------- .nv.info._Z8kernelCMPiS_i --------------------------
	.section	.nv.info._Z8kernelCMPiS_i,"",@"SHT_CUDA_INFO"
	.sectionflags	@""
	.align	4


	//----- nvinfo : EIATTR_CUDA_API_VERSION
	.align		4
        /*0000*/ 	.byte	0x04, 0x37
        /*0002*/ 	.short	(.L_38 - .L_37)
.L_37:
        /*0004*/ 	.word	0x00000082


	//----- nvinfo : EIATTR_KPARAM_INFO
	.align		4
.L_38:
        /*0008*/ 	.byte	0x04, 0x17
        /*000a*/ 	.short	(.L_40 - .L_39)
.L_39:
        /*000c*/ 	.word	0x00000000
        /*0010*/ 	.short	0x0002
        /*0012*/ 	.short	0x0010
        /*0014*/ 	.byte	0x00, 0xf0, 0x11, 0x00


	//----- nvinfo : EIATTR_KPARAM_INFO
	.align		4
.L_40:
        /*0018*/ 	.byte	0x04, 0x17
        /*001a*/ 	.short	(.L_42 - .L_41)
.L_41:
        /*001c*/ 	.word	0x00000000
        /*0020*/ 	.short	0x0001
        /*0022*/ 	.short	0x0008
        /*0024*/ 	.byte	0x00, 0xf5, 0x21, 0x00


	//----- nvinfo : EIATTR_KPARAM_INFO
	.align		4
.L_42:
        /*0028*/ 	.byte	0x04, 0x17
        /*002a*/ 	.short	(.L_44 - .L_43)
.L_43:
        /*002c*/ 	.word	0x00000000
        /*0030*/ 	.short	0x0000
        /*0032*/ 	.short	0x0000
        /*0034*/ 	.byte	0x00, 0xf5, 0x21, 0x00


	//----- nvinfo : EIATTR_SPARSE_MMA_MASK
	.align		4
.L_44:
        /*0038*/ 	.byte	0x03, 0x50
        /*003a*/ 	.short	0x0000


	//----- nvinfo : EIATTR_MAXREG_COUNT
	.align		4
        /*003c*/ 	.byte	0x03, 0x1b
        /*003e*/ 	.short	0x00ff


	//----- nvinfo : EIATTR_MERCURY_ISA_VERSION
	.align		4
        /*0040*/ 	.byte	0x03, 0x5f
        /*0042*/ 	.short	0x0101


	//----- nvinfo : EIATTR_VRC_CTA_INIT_COUNT
	.align		4
        /*0044*/ 	.byte	0x02, 0x4a
	.zero		1
	.zero		1


	//----- nvinfo : EIATTR_EXIT_INSTR_OFFSETS
	.align		4
        /*0048*/ 	.byte	0x04, 0x1c
        /*004a*/ 	.short	(.L_46 - .L_45)


	//   ....[0]....
.L_45:
        /*004c*/ 	.word	0x00000080


	//   ....[1]....
        /*0050*/ 	.word	0x000005a0


	//   ....[2]....
        /*0054*/ 	.word	0x00000800


	//   ....[3]....
        /*0058*/ 	.word	0x00000980


	//   ....[4]....
        /*005c*/ 	.word	0x00000a70


	//----- nvinfo : EIATTR_CBANK_PARAM_SIZE
	.align		4
.L_46:
        /*0060*/ 	.byte	0x03, 0x19
        /*0062*/ 	.short	0x0014


	//----- nvinfo : EIATTR_PARAM_CBANK
	.align		4
        /*0064*/ 	.byte	0x04, 0x0a
        /*0066*/ 	.short	(.L_48 - .L_47)
	.align		4
.L_47:
        /*0068*/ 	.word	index@(.nv.constant0._Z8kernelCMPiS_i)
        /*006c*/ 	.short	0x0380
        /*006e*/ 	.short	0x0014


	//----- nvinfo : EIATTR_SW_WAR
	.align		4
.L_48:
        /*0070*/ 	.byte	0x04, 0x36
        /*0072*/ 	.short	(.L_50 - .L_49)
.L_49:
        /*0074*/ 	.word	0x00000008
.L_50:


//--------------------- .nv.info._Z8kernelSMPiS_S_i --------------------------
	.section	.nv.info._Z8kernelSMPiS_S_i,"",@"SHT_CUDA_INFO"
	.sectionflags	@""
	.align	4


	//----- nvinfo : EIATTR_CUDA_API_VERSION
	.align		4
        /*0000*/ 	.byte	0x04, 0x37
        /*0002*/ 	.short	(.L_52 - .L_51)
.L_51:
        /*0004*/ 	.word	0x00000082


	//----- nvinfo : EIATTR_KPARAM_INFO
	.align		4
.L_52:
        /*0008*/ 	.byte	0x04, 0x17
        /*000a*/ 	.short	(.L_54 - .L_53)
.L_53:
        /*000c*/ 	.word	0x00000000
        /*0010*/ 	.short	0x0003
        /*0012*/ 	.short	0x0018
        /*0014*/ 	.byte	0x00, 0xf0, 0x11, 0x00


	//----- nvinfo : EIATTR_KPARAM_INFO
	.align		4
.L_54:
        /*0018*/ 	.byte	0x04, 0x17
        /*001a*/ 	.short	(.L_56 - .L_55)
.L_55:
        /*001c*/ 	.word	0x00000000
        /*0020*/ 	.short	0x0002
        /*0022*/ 	.short	0x0010
        /*0024*/ 	.byte	0x00, 0xf5, 0x21, 0x00


	//----- nvinfo : EIATTR_KPARAM_INFO
	.align		4
.L_56:
        /*0028*/ 	.byte	0x04, 0x17
        /*002a*/ 	.short	(.L_58 - .L_57)
.L_57:
        /*002c*/ 	.word	0x00000000
        /*0030*/ 	.short	0x0001
        /*0032*/ 	.short	0x0008
        /*0034*/ 	.byte	0x00, 0xf5, 0x21, 0x00


	//----- nvinfo : EIATTR_KPARAM_INFO
	.align		4
.L_58:
        /*0038*/ 	.byte	0x04, 0x17
        /*003a*/ 	.short	(.L_60 - .L_59)
.L_59:
        /*003c*/ 	.word	0x00000000
        /*0040*/ 	.short	0x0000
        /*0042*/ 	.short	0x0000
        /*0044*/ 	.byte	0x00, 0xf5, 0x21, 0x00


	//----- nvinfo : EIATTR_SPARSE_MMA_MASK
	.align		4
.L_60:
        /*0048*/ 	.byte	0x03, 0x50
        /*004a*/ 	.short	0x0000


	//----- nvinfo : EIATTR_MAXREG_COUNT
	.align		4
        /*004c*/ 	.byte	0x03, 0x1b
        /*004e*/ 	.short	0x00ff


	//----- nvinfo : EIATTR_NUM_BARRIERS
	.align		4
        /*0050*/ 	.byte	0x02, 0x4c
        /*0052*/ 	.byte	0x01
	.zero		1


	//----- nvinfo : EIATTR_MERCURY_ISA_VERSION
	.align		4
        /*0054*/ 	.byte	0x03, 0x5f
        /*0056*/ 	.short	0x0101


	//----- nvinfo : EIATTR_VRC_CTA_INIT_COUNT
	.align		4
        /*0058*/ 	.byte	0x02, 0x4a
	.zero		1
	.zero		1


	//----- nvinfo : EIATTR_EXIT_INSTR_OFFSETS
	.align		4
        /*005c*/ 	.byte	0x04, 0x1c
        /*005e*/ 	.short	(.L_62 - .L_61)


	//   ....[0]....
.L_61:
        /*0060*/ 	.word	0x00000070


	//   ....[1]....
        /*0064*/ 	.word	0x00000a20


	//----- nvinfo : EIATTR_CBANK_PARAM_SIZE
	.align		4
.L_62:
        /*0068*/ 	.byte	0x03, 0x19
        /*006a*/ 	.short	0x001c


	//----- nvinfo : EIATTR_PARAM_CBANK
	.align		4
        /*006c*/ 	.byte	0x04, 0x0a
        /*006e*/ 	.short	(.L_64 - .L_63)
	.align		4
.L_63:
        /*0070*/ 	.word	index@(.nv.constant0._Z8kernelSMPiS_S_i)
        /*0074*/ 	.short	0x0380
        /*0076*/ 	.short	0x001c


	//----- nvinfo : EIATTR_SW_WAR
	.align		4
.L_64:
        /*0078*/ 	.byte	0x04, 0x36
        /*007a*/ 	.short	(.L_66 - .L_65)
.L_65:
        /*007c*/ 	.word	0x00000008
.L_66:


//--------------------- .nv.info._Z9kernelRedPiS_S_i --------------------------
	.section	.nv.info._Z9kernelRedPiS_S_i,"",@"SHT_CUDA_INFO"
	.sectionflags	@""
	.align	4


	//----- nvinfo : EIATTR_CUDA_API_VERSION
	.align		4
        /*0000*/ 	.byte	0x04, 0x37
        /*0002*/ 	.short	(.L_68 - .L_67)
.L_67:
        /*0004*/ 	.word	0x00000082


	//----- nvinfo : EIATTR_KPARAM_INFO
	.align		4
.L_68:
        /*0008*/ 	.byte	0x04, 0x17
        /*000a*/ 	.short	(.L_70 - .L_69)
.L_69:
        /*000c*/ 	.word	0x00000000
        /*0010*/ 	.short	0x0003
        /*0012*/ 	.short	0x0018
        /*0014*/ 	.byte	0x00, 0xf0, 0x11, 0x00


	//----- nvinfo : EIATTR_KPARAM_INFO
	.align		4
.L_70:
        /*0018*/ 	.byte	0x04, 0x17
        /*001a*/ 	.short	(.L_72 - .L_71)
.L_71:
        /*001c*/ 	.word	0x00000000
        /*0020*/ 	.short	0x0002
        /*0022*/ 	.short	0x0010
        /*0024*/ 	.byte	0x00, 0xf5, 0x21, 0x00


	//----- nvinfo : EIATTR_KPARAM_INFO
	.align		4
.L_72:
        /*0028*/ 	.byte	0x04, 0x17
        /*002a*/ 	.short	(.L_74 - .L_73)
.L_73:
        /*002c*/ 	.word	0x00000000
        /*0030*/ 	.short	0x0001
        /*0032*/ 	.short	0x0008
        /*0034*/ 	.byte	0x00, 0xf5, 0x21, 0x00


	//----- nvinfo : EIATTR_KPARAM_INFO
	.align		4
.L_74:
        /*0038*/ 	.byte	0x04, 0x17
        /*003a*/ 	.short	(.L_76 - .L_75)
.L_75:
        /*003c*/ 	.word	0x00000000
        /*0040*/ 	.short	0x0000
        /*0042*/ 	.short	0x0000
        /*0044*/ 	.byte	0x00, 0xf5, 0x21, 0x00


	//----- nvinfo : EIATTR_SPARSE_MMA_MASK
	.align		4
.L_76:
        /*0048*/ 	.byte	0x03, 0x50
        /*004a*/ 	.short	0x0000


	//----- nvinfo : EIATTR_MAXREG_COUNT
	.align		4
        /*004c*/ 	.byte	0x03, 0x1b
        /*004e*/ 	.short	0x00ff


	//----- nvinfo : EIATTR_NUM_BARRIERS
	.align		4
        /*0050*/ 	.byte	0x02, 0x4c
        /*0052*/ 	.byte	0x01
	.zero		1


	//----- nvinfo : EIATTR_MERCURY_ISA_VERSION
	.align		4
        /*0054*/ 	.byte	0x03, 0x5f
        /*0056*/ 	.short	0x0101


	//----- nvinfo : EIATTR_VRC_CTA_INIT_COUNT
	.align		4
        /*0058*/ 	.byte	0x02, 0x4a
	.zero		1
	.zero		1


	//----- nvinfo : EIATTR_EXIT_INSTR_OFFSETS
	.align		4
        /*005c*/ 	.byte	0x04, 0x1c
        /*005e*/ 	.short	(.L_78 - .L_77)


	//   ....[0]....
.L_77:
        /*0060*/ 	.word	0x00000080


	//   ....[1]....
        /*0064*/ 	.word	0x000003d0


	//----- nvinfo : EIATTR_CRS_STACK_SIZE
	.align		4
.L_78:
        /*0068*/ 	.byte	0x04, 0x1e
        /*006a*/ 	.short	(.L_80 - .L_79)
.L_79:
        /*006c*/ 	.word	0x00000000


	//----- nvinfo : EIATTR_CBANK_PARAM_SIZE
	.align		4
.L_80:
        /*0070*/ 	.byte	0x03, 0x19
        /*0072*/ 	.short	0x001c


	//----- nvinfo : EIATTR_PARAM_CBANK
	.align		4
        /*0074*/ 	.byte	0x04, 0x0a
        /*0076*/ 	.short	(.L_82 - .L_81)
	.align		4
.L_81:
        /*0078*/ 	.word	index@(.nv.constant0._Z9kernelRedPiS_S_i)
        /*007c*/ 	.short	0x0380
        /*007e*/ 	.short	0x001c


	//----- nvinfo : EIATTR_SW_WAR
	.align		4
.L_82:
        /*0080*/ 	.byte	0x04, 0x36
        /*0082*/ 	.short	(.L_84 - .L_83)
.L_83:
        /*0084*/ 	.word	0x00000008
.L_84:


//--------------------- .nv.info._Z7kernelbPiS_S_i --------------------------
	.section	.nv.info._Z7kernelbPiS_S_i,"",@"SHT_CUDA_INFO"
	.sectionflags	@""
	.align	4


	//----- nvinfo : EIATTR_CUDA_API_VERSION
	.align		4
        /*0000*/ 	.byte	0x04, 0x37
        /*0002*/ 	.short	(.L_86 - .L_85)
.L_85:
        /*0004*/ 	.word	0x00000082


	//----- nvinfo : EIATTR_KPARAM_INFO
	.align		4
.L_86:
        /*0008*/ 	.byte	0x04, 0x17
        /*000a*/ 	.short	(.L_88 - .L_87)
.L_87:
        /*000c*/ 	.word	0x00000000
        /*0010*/ 	.short	0x0003
        /*0012*/ 	.short	0x0018
        /*0014*/ 	.byte	0x00, 0xf0, 0x11, 0x00


	//----- nvinfo : EIATTR_KPARAM_INFO
	.align		4
.L_88:
        /*0018*/ 	.byte	0x04, 0x17
        /*001a*/ 	.short	(.L_90 - .L_89)
.L_89:
        /*001c*/ 	.word	0x00000000
        /*0020*/ 	.short	0x0002
        /*0022*/ 	.short	0x0010
        /*0024*/ 	.byte	0x00, 0xf5, 0x21, 0x00


	//----- nvinfo : EIATTR_KPARAM_INFO
	.align		4
.L_90:
        /*0028*/ 	.byte	0x04, 0x17
        /*002a*/ 	.short	(.L_92 - .L_91)
.L_91:
        /*002c*/ 	.word	0x00000000
        /*0030*/ 	.short	0x0001
        /*0032*/ 	.short	0x0008
        /*0034*/ 	.byte	0x00, 0xf5, 0x21, 0x00


	//----- nvinfo : EIATTR_KPARAM_INFO
	.align		4
.L_92:
        /*0038*/ 	.byte	0x04, 0x17
        /*003a*/ 	.short	(.L_94 - .L_93)
.L_93:
        /*003c*/ 	.word	0x00000000
        /*0040*/ 	.short	0x0000
        /*0042*/ 	.short	0x0000
        /*0044*/ 	.byte	0x00, 0xf5, 0x21, 0x00


	//----- nvinfo : EIATTR_SPARSE_MMA_MASK
	.align		4
.L_94:
        /*0048*/ 	.byte	0x03, 0x50
        /*004a*/ 	.short	0x0000


	//----- nvinfo : EIATTR_MAXREG_COUNT
	.align		4
        /*004c*/ 	.byte	0x03, 0x1b
        /*004e*/ 	.short	0x00ff


	//----- nvinfo : EIATTR_MERCURY_ISA_VERSION
	.align		4
        /*0050*/ 	.byte	0x03, 0x5f
        /*0052*/ 	.short	0x0101


	//----- nvinfo : EIATTR_VRC_CTA_INIT_COUNT
	.align		4
        /*0054*/ 	.byte	0x02, 0x4a
	.zero		1
	.zero		1


	//----- nvinfo : EIATTR_EXIT_INSTR_OFFSETS
	.align		4
        /*0058*/ 	.byte	0x04, 0x1c
        /*005a*/ 	.short	(.L_96 - .L_95)


	//   ....[0]....
.L_95:
        /*005c*/ 	.word	0x00000080


	//   ....[1]....
        /*0060*/ 	.word	0x00000680


	//   ....[2]....
        /*0064*/ 	.word	0x00000930


	//   ....[3]....
        /*0068*/ 	.word	0x00000ae0


	//   ....[4]....
        /*006c*/ 	.word	0x00000bf0


	//----- nvinfo : EIATTR_CBANK_PARAM_SIZE
	.align		4
.L_96:
        /*0070*/ 	.byte	0x03, 0x19
        /*0072*/ 	.short	0x001c


	//----- nvinfo : EIATTR_PARAM_CBANK
	.align		4
        /*0074*/ 	.byte	0x04, 0x0a
        /*0076*/ 	.short	(.L_98 - .L_97)
	.align		4
.L_97:
        /*0078*/ 	.word	index@(.nv.constant0._Z7kernelbPiS_S_i)
        /*007c*/ 	.short	0x0380
        /*007e*/ 	.short	0x001c


	//----- nvinfo : EIATTR_SW_WAR
	.align		4
.L_98:
        /*0080*/ 	.byte	0x04, 0x36
        /*0082*/ 	.short	(.L_100 - .L_99)
.L_99:
        /*0084*/ 	.word	0x00000008
.L_100:


//--------------------- .nv.info._Z7kernelxPiS_S_i --------------------------
	.section	.nv.info._Z7kernelxPiS_S_i,"",@"SHT_CUDA_INFO"
	.sectionflags	@""
	.align	4


	//----- nvinfo : EIATTR_CUDA_API_VERSION
	.align		4
        /*0000*/ 	.byte	0x04, 0x37
        /*0002*/ 	.short	(.L_102 - .L_101)
.L_101:
        /*0004*/ 	.word	0x00000082


	//----- nvinfo : EIATTR_KPARAM_INFO
	.align		4
.L_102:
        /*0008*/ 	.byte	0x04, 0x17
        /*000a*/ 	.short	(.L_104 - .L_103)
.L_103:
        /*000c*/ 	.word	0x00000000
        /*0010*/ 	.short	0x0003
        /*0012*/ 	.short	0x0018
        /*0014*/ 	.byte	0x00, 0xf0, 0x11, 0x00


	//----- nvinfo : EIATTR_KPARAM_INFO
	.align		4
.L_104:
        /*0018*/ 	.byte	0x04, 0x17
        /*001a*/ 	.short	(.L_106 - .L_105)
.L_105:
        /*001c*/ 	.word	0x00000000
        /*0020*/ 	.short	0x0002
        /*0022*/ 	.short	0x0010
        /*0024*/ 	.byte	0x00, 0xf5, 0x21, 0x00


	//----- nvinfo : EIATTR_KPARAM_INFO
	.align		4
.L_106:
        /*0028*/ 	.byte	0x04, 0x17
        /*002a*/ 	.short	(.L_108 - .L_107)
.L_107:
        /*002c*/ 	.word	0x00000000
        /*0030*/ 	.short	0x0001
        /*0032*/ 	.short	0x0008
        /*0034*/ 	.byte	0x00, 0xf5, 0x21, 0x00


	//----- nvinfo : EIATTR_KPARAM_INFO
	.align		4
.L_108:
        /*0038*/ 	.byte	0x04, 0x17
        /*003a*/ 	.short	(.L_110 - .L_109)
.L_109:
        /*003c*/ 	.word	0x00000000
        /*0040*/ 	.short	0x0000
        /*0042*/ 	.short	0x0000
        /*0044*/ 	.byte	0x00, 0xf5, 0x21, 0x00


	//----- nvinfo : EIATTR_SPARSE_MMA_MASK
	.align		4
.L_110:
        /*0048*/ 	.byte	0x03, 0x50
        /*004a*/ 	.short	0x0000


	//----- nvinfo : EIATTR_MAXREG_COUNT
	.align		4
        /*004c*/ 	.byte	0x03, 0x1b
        /*004e*/ 	.short	0x00ff


	//----- nvinfo : EIATTR_MERCURY_ISA_VERSION
	.align		4
        /*0050*/ 	.byte	0x03, 0x5f
        /*0052*/ 	.short	0x0101


	//----- nvinfo : EIATTR_INT_WARP_WIDE_INSTR_OFFSETS
	.align		4
        /*0054*/ 	.byte	0x04, 0x31
        /*0056*/ 	.short	(.L_112 - .L_111)


	//   ....[0]....
.L_111:
        /*0058*/ 	.word	0x000001f0


	//   ....[1]....
        /*005c*/ 	.word	0x00000240


	//   ....[2]....
        /*0060*/ 	.word	0x000002c0


	//   ....[3]....
        /*0064*/ 	.word	0x00000340


	//   ....[4]....
        /*0068*/ 	.word	0x000003b0


	//   ....[5]....
        /*006c*/ 	.word	0x00000420


	//   ....[6]....
        /*0070*/ 	.word	0x00000490


	//   ....[7]....
        /*0074*/ 	.word	0x00000500


	//   ....[8]....
        /*0078*/ 	.word	0x00000570


	//   ....[9]....
        /*007c*/ 	.word	0x000005e0


	//   ....[10]....
        /*0080*/ 	.word	0x00000650


	//   ....[11]....
        /*0084*/ 	.word	0x000006c0


	//   ....[12]....
        /*0088*/ 	.word	0x00000730


	//   ....[13]....
        /*008c*/ 	.word	0x000007a0


	//   ....[14]....
        /*0090*/ 	.word	0x00000810


	//   ....[15]....
        /*0094*/ 	.word	0x00000880


	//   ....[16]....
        /*0098*/ 	.word	0x00000920


	//   ....[17]....
        /*009c*/ 	.word	0x00000a20


	//   ....[18]....
        /*00a0*/ 	.word	0x00000a80


	//   ....[19]....
        /*00a4*/ 	.word	0x00000af0


	//   ....[20]....
        /*00a8*/ 	.word	0x00000b70


	//   ....[21]....
        /*00ac*/ 	.word	0x00000be0


	//   ....[22]....
        /*00b0*/ 	.word	0x00000c50


	//   ....[23]....
        /*00b4*/ 	.word	0x00000cc0


	//   ....[24]....
        /*00b8*/ 	.word	0x00000d30


	//   ....[25]....
        /*00bc*/ 	.word	0x00000d90


	//   ....[26]....
        /*00c0*/ 	.word	0x00000e80


	//   ....[27]....
        /*00c4*/ 	.word	0x00000ee0


	//   ....[28]....
        /*00c8*/ 	.word	0x00000f50


	//   ....[29]....
        /*00cc*/ 	.word	0x00000fd0


	//   ....[30]....
        /*00d0*/ 	.word	0x00001030


	//   ....[31]....
        /*00d4*/ 	.word	0x00001120


	//   ....[32]....
        /*00d8*/ 	.word	0x000011c0


	//----- nvinfo : EIATTR_VRC_CTA_INIT_COUNT
	.align		4
.L_112:
        /*00dc*/ 	.byte	0x02, 0x4a
	.zero		1
	.zero		1


	//----- nvinfo : EIATTR_EXIT_INSTR_OFFSETS
	.align		4
        /*00e0*/ 	.byte	0x04, 0x1c
        /*00e2*/ 	.short	(.L_114 - .L_113)


	//   ....[0]....
.L_113:
        /*00e4*/ 	.word	0x00000080


	//   ....[1]....
        /*00e8*/ 	.word	0x00000970


	//   ....[2]....
        /*00ec*/ 	.word	0x00000dd0


	//   ....[3]....
        /*00f0*/ 	.word	0x00001070


	//   ....[4]....
        /*00f4*/ 	.word	0x00001220


	//----- nvinfo : EIATTR_CBANK_PARAM_SIZE
	.align		4
.L_114:
        /*00f8*/ 	.byte	0x03, 0x19
        /*00fa*/ 	.short	0x001c


	//----- nvinfo : EIATTR_PARAM_CBANK
	.align		4
        /*00fc*/ 	.byte	0x04, 0x0a
        /*00fe*/ 	.short	(.L_116 - .L_115)
	.align		4
.L_115:
        /*0100*/ 	.word	index@(.nv.constant0._Z7kernelxPiS_S_i)
        /*0104*/ 	.short	0x0380
        /*0106*/ 	.short	0x001c


	//----- nvinfo : EIATTR_SW_WAR
	.align		4
.L_116:
        /*0108*/ 	.byte	0x04, 0x36
        /*010a*/ 	.short	(.L_118 - .L_117)
.L_117:
        /*010c*/ 	.word	0x00000008
.L_118:


//--------------------- .nv.info._Z7kernelAPiS_S_i --------------------------
	.section	.nv.info._Z7kernelAPiS_S_i,"",@"SHT_CUDA_INFO"
	.sectionflags	@""
	.align	4


	//----- nvinfo : EIATTR_CUDA_API_VERSION
	.align		4
        /*0000*/ 	.byte	0x04, 0x37
        /*0002*/ 	.short	(.L_120 - .L_119)
.L_119:
        /*0004*/ 	.word	0x00000082


	//----- nvinfo : EIATTR_KPARAM_INFO
	.align		4
.L_120:
        /*0008*/ 	.byte	0x04, 0x17
        /*000a*/ 	.short	(.L_122 - .L_121)
.L_121:
        /*000c*/ 	.word	0x00000000
        /*0010*/ 	.short	0x0003
        /*0012*/ 	.short	0x0018
        /*0014*/ 	.byte	0x00, 0xf0, 0x11, 0x00


	//----- nvinfo : EIATTR_KPARAM_INFO
	.align		4
.L_122:
        /*0018*/ 	.byte	0x04, 0x17
        /*001a*/ 	.short	(.L_124 - .L_123)
.L_123:
        /*001c*/ 	.word	0x00000000
        /*0020*/ 	.short	0x0002
        /*0022*/ 	.short	0x0010
        /*0024*/ 	.byte	0x00, 0xf5, 0x21, 0x00


	//----- nvinfo : EIATTR_KPARAM_INFO
	.align		4
.L_124:
        /*0028*/ 	.byte	0x04, 0x17
        /*002a*/ 	.short	(.L_126 - .L_125)
.L_125:
        /*002c*/ 	.word	0x00000000
        /*0030*/ 	.short	0x0001
        /*0032*/ 	.short	0x0008
        /*0034*/ 	.byte	0x00, 0xf5, 0x21, 0x00


	//----- nvinfo : EIATTR_KPARAM_INFO
	.align		4
.L_126:
        /*0038*/ 	.byte	0x04, 0x17
        /*003a*/ 	.short	(.L_128 - .L_127)
.L_127:
        /*003c*/ 	.word	0x00000000
        /*0040*/ 	.short	0x0000
        /*0042*/ 	.short	0x0000
        /*0044*/ 	.byte	0x00, 0xf5, 0x21, 0x00


	//----- nvinfo : EIATTR_SPARSE_MMA_MASK
	.align		4
.L_128:
        /*0048*/ 	.byte	0x03, 0x50
        /*004a*/ 	.short	0x0000


	//----- nvinfo : EIATTR_MAXREG_COUNT
	.align		4
        /*004c*/ 	.byte	0x03, 0x1b
        /*004e*/ 	.short	0x00ff


	//----- nvinfo : EIATTR_MERCURY_ISA_VERSION
	.align		4
        /*0050*/ 	.byte	0x03, 0x5f
        /*0052*/ 	.short	0x0101


	//----- nvinfo : EIATTR_VRC_CTA_INIT_COUNT
	.align		4
        /*0054*/ 	.byte	0x02, 0x4a
	.zero		1
	.zero		1


	//----- nvinfo : EIATTR_EXIT_INSTR_OFFSETS
	.align		4
        /*0058*/ 	.byte	0x04, 0x1c
        /*005a*/ 	.short	(.L_130 - .L_129)


	//   ....[0]....
.L_129:
        /*005c*/ 	.word	0x00000200


	//   ....[1]....
        /*0060*/ 	.word	0x00000330


	//----- nvinfo : EIATTR_CBANK_PARAM_SIZE
	.align		4
.L_130:
        /*0064*/ 	.byte	0x03, 0x19
        /*0066*/ 	.short	0x001c


	//----- nvinfo : EIATTR_PARAM_CBANK
	.align		4
        /*0068*/ 	.byte	0x04, 0x0a
        /*006a*/ 	.short	(.L_132 - .L_131)
	.align		4
.L_131:
        /*006c*/ 	.word	index@(.nv.constant0._Z7kernelAPiS_S_i)
        /*0070*/ 	.short	0x0380
        /*0072*/ 	.short	0x001c


	//----- nvinfo : EIATTR_SW_WAR
	.align		4
.L_132:
        /*0074*/ 	.byte	0x04, 0x36
        /*0076*/ 	.short	(.L_134 - .L_133)
.L_133:
        /*0078*/ 	.word	0x00000008
.L_134:


//--------------------- .nv.callgraph             --------------------------
	.section	.nv.callgraph,"",@"SHT_CUDA_CALLGRAPH"
	.align	4
	.sectionentsize	8
	.align		4
        /*0000*/ 	.word	0x00000000
	.align		4
        /*0004*/ 	.word	0xffffffff
	.align		4
        /*0008*/ 	.word	0x00000000
	.align		4
        /*000c*/ 	.word	0xfffffffe
	.align		4
        /*0010*/ 	.word	0x00000000
	.align		4
        /*0014*/ 	.word	0xfffffffd
	.align		4
        /*0018*/ 	.word	0x00000000
	.align		4
        /*001c*/ 	.word	0xfffffffc


//--------------------- .nv.constant3             --------------------------
	.section	.nv.constant3,"a",@progbits
	.align	4
.nv.constant3:
	.type		constX,@object
	.size		constX,(.L_0 - constX)
constX:
	.zero		40000
.L_0:


//--------------------- .text._Z8kernelCMPiS_i    --------------------------
	.section	.text._Z8kernelCMPiS_i,"ax",@progbits
	.align	128
        .global         _Z8kernelCMPiS_i
        .type           _Z8kernelCMPiS_i,@function
        .size           _Z8kernelCMPiS_i,(.L_x_31 - _Z8kernelCMPiS_i)
        .other          _Z8kernelCMPiS_i,@"STO_CUDA_ENTRY STV_DEFAULT"
_Z8kernelCMPiS_i:
.text._Z8kernelCMPiS_i:
[----:B------:R-:W-:Y:S01]  /*0000*/  LDC R1, c[0x0][0x37c] ;  /* 0x0000df00ff017b82 */ /* 0x000fe20000000800 */
[----:B------:R-:W0:Y:S07]  /*0010*/  S2R R5, SR_TID.X ;  /* 0x0000000000057919 */ /* 0x000e2e0000002100 */
[----:B------:R-:W0:Y:S08]  /*0020*/  S2UR UR4, SR_CTAID.X ;  /* 0x00000000000479c3 */ /* 0x000e300000002500 */
[----:B------:R-:W0:Y:S08]  /*0030*/  LDC R0, c[0x0][0x360] ;  /* 0x0000d800ff007b82 */ /* 0x000e300000000800 */
[----:B------:R-:W1:Y:S01]  /*0040*/  LDC R6, c[0x0][0x390] ;  /* 0x0000e400ff067b82 */ /* 0x000e620000000800 */
[----:B0-----:R-:W-:Y:S01]  /*0050*/  IMAD R5, R0, UR4, R5 ;  /* 0x0000000400057c24 */ /* 0x001fe2000f8e0205 */
[----:B-1----:R-:W-:-:S04]  /*0060*/  ISETP.GE.AND P0, PT, R6, 0x1, PT ;  /* 0x000000010600780c */ /* 0x002fc80003f06270 */
[----:B------:R-:W-:-:S13]  /*0070*/  ISETP.GE.OR P0, PT, R5, R6, !P0 ;  /* 0x000000060500720c */ /* 0x000fda0004706670 */
[----:B------:R-:W-:Y:S05]  /*0080*/  @P0 EXIT ;  /* 0x000000000000094d */ /* 0x000fea0003800000 */
[----:B------:R-:W0:Y:S01]  /*0090*/  LDC.64 R2, c[0x0][0x388] ;  /* 0x0000e200ff027b82 */ /* 0x000e220000000a00 */
[----:B------:R-:W1:Y:S01]  /*00a0*/  LDCU.64 UR8, c[0x0][0x358] ;  /* 0x00006b00ff0877ac */ /* 0x000e620008000a00 */
[C---:B------:R-:W-:Y:S02]  /*00b0*/  ISETP.GE.U32.AND P1, PT, R6.reuse, 0x10, PT ;  /* 0x000000100600780c */ /* 0x040fe40003f26070 */
[----:B------:R-:W-:Y:S01]  /*00c0*/  LOP3.LUT R8, R6, 0xf, RZ, 0xc0, !PT ;  /* 0x0000000f06087812 */ /* 0x000fe200078ec0ff */
[----:B------:R-:W-:Y:S02]  /*00d0*/  HFMA2 R7, -RZ, RZ, 0, 0 ;  /* 0x00000000ff077431 */ /* 0x000fe400000001ff */
[C---:B------:R-:W-:Y:S01]  /*00e0*/  IMAD R0, R5.reuse, R6, RZ ;  /* 0x0000000605007224 */ /* 0x040fe200078e02ff */
[----:B------:R-:W-:Y:S01]  /*00f0*/  ISETP.NE.AND P0, PT, R8, RZ, PT ;  /* 0x000000ff0800720c */ /* 0x000fe20003f05270 */
[----:B0-----:R-:W-:-:S05]  /*0100*/  IMAD.WIDE R2, R5, 0x4, R2 ;  /* 0x0000000405027825 */ /* 0x001fca00078e0202 */
[----:B-1----:R0:W5:Y:S01]  /*0110*/  LDG.E R11, desc[UR8][R2.64] ;  /* 0x00000008020b7981 */ /* 0x002162000c1e1900 */
[----:B------:R-:W-:Y:S06]  /*0120*/  @!P1 BRA `(.L_x_0) ;  /* 0x00000004001c9947 */ /* 0x000fec0003800000 */
[----:B------:R-:W1:Y:S01]  /*0130*/  LDCU.64 UR4, c[0x0][0x380] ;  /* 0x00007000ff0477ac */ /* 0x000e620008000a00 */
[----:B------:R-:W-:Y:S02]  /*0140*/  LOP3.LUT R7, R6, 0x7ffffff0, RZ, 0xc0, !PT ;  /* 0x7ffffff006077812 */ /* 0x000fe400078ec0ff */
[----:B------:R-:W-:Y:S01]  /*0150*/  MOV R10, R0 ;  /* 0x00000000000a7202 */ /* 0x000fe20000000f00 */
[----:B------:R-:W-:Y:S01]  /*0160*/  UMOV UR10, 0x20 ;  /* 0x00000020000a7882 */ /* 0x000fe20000000000 */
[----:B------:R-:W-:Y:S01]  /*0170*/  IADD3 R9, PT, PT, -R7, RZ, RZ ;  /* 0x000000ff07097210 */ /* 0x000fe20007ffe1ff */
[----:B-1----:R-:W-:-:S04]  /*0180*/  UIADD3 UR4, UP0, UPT, UR4, 0x20, URZ ;  /* 0x0000002004047890 */ /* 0x002fc8000ff1e0ff */
[----:B------:R-:W-:-:S12]  /*0190*/  UIADD3.X UR5, UPT, UPT, URZ, UR5, URZ, UP0, !UPT ;  /* 0x00000005ff057290 */ /* 0x000fd800087fe4ff */
.L_x_1:
[----:B------:R-:W-:Y:S01]  /*01a0*/  MOV R4, UR4 ;  /* 0x0000000400047c02 */ /* 0x000fe20008000f00 */
[----:B------:R-:W1:Y:S01]  /*01b0*/  LDCU.64 UR6, c[0x3][UR10+-0x20] ;  /* 0x00fffc000a0677ac */ /* 0x000e620008000a00 */
[----:B------:R-:W-:-:S03]  /*01c0*/  MOV R5, UR5 ;  /* 0x0000000500057c02 */ /* 0x000fc60008000f00 */
[----:B------:R-:W-:-:S05]  /*01d0*/  IMAD.WIDE R4, R10, 0x4, R4 ;  /* 0x000000040a047825 */ /* 0x000fca00078e0204 */
[----:B------:R-:W1:Y:S02]  /*01e0*/  LDG.E R12, desc[UR8][R4.64+-0x20] ;  /* 0xffffe008040c7981 */ /* 0x000e64000c1e1900 */
[----:B-1--45:R-:W-:-:S05]  /*01f0*/  IMAD R11, R12, UR6, R11 ;  /* 0x000000060c0b7c24 */ /* 0x032fca000f8e020b */
[----:B------:R1:W-:Y:S04]  /*0200*/  STG.E desc[UR8][R2.64], R11 ;  /* 0x0000000b02007986 */ /* 0x0003e8000c101908 */
[----:B------:R-:W2:Y:S02]  /*0210*/  LDG.E R12, desc[UR8][R4.64+-0x1c] ;  /* 0xffffe408040c7981 */ /* 0x000ea4000c1e1900 */
[----:B--2---:R-:W-:Y:S01]  /*0220*/  IMAD R13, R12, UR7, R11 ;  /* 0x000000070c0d7c24 */ /* 0x004fe2000f8e020b */
[----:B------:R-:W2:Y:S04]  /*0230*/  LDCU.64 UR6, c[0x3][UR10+-0x18] ;  /* 0x00fffd000a0677ac */ /* 0x000ea80008000a00 */
[----:B------:R3:W-:Y:S04]  /*0240*/  STG.E desc[UR8][R2.64], R13 ;  /* 0x0000000d02007986 */ /* 0x0007e8000c101908 */
[----:B------:R-:W2:Y:S02]  /*0250*/  LDG.E R12, desc[UR8][R4.64+-0x18] ;  /* 0xffffe808040c7981 */ /* 0x000ea4000c1e1900 */
[----:B--2---:R-:W-:-:S05]  /*0260*/  IMAD R15, R12, UR6, R13 ;  /* 0x000000060c0f7c24 */ /* 0x004fca000f8e020d */
[----:B------:R2:W-:Y:S04]  /*0270*/  STG.E desc[UR8][R2.64], R15 ;  /* 0x0000000f02007986 */ /* 0x0005e8000c101908 */
[----:B------:R-:W4:Y:S02]  /*0280*/  LDG.E R12, desc[UR8][R4.64+-0x14] ;  /* 0xffffec08040c7981 */ /* 0x000f24000c1e1900 */
[----:B----4-:R-:W-:Y:S01]  /*0290*/  IMAD R17, R12, UR7, R15 ;  /* 0x000000070c117c24 */ /* 0x010fe2000f8e020f */
[----:B------:R-:W1:Y:S04]  /*02a0*/  LDCU.64 UR6, c[0x3][UR10+-0x10] ;  /* 0x00fffe000a0677ac */ /* 0x000e680008000a00 */
[----:B------:R4:W-:Y:S04]  /*02b0*/  STG.E desc[UR8][R2.64], R17 ;  /* 0x0000001102007986 */ /* 0x0009e8000c101908 */
[----:B------:R-:W1:Y:S02]  /*02c0*/  LDG.E R12, desc[UR8][R4.64+-0x10] ;  /* 0xfffff008040c7981 */ /* 0x000e64000c1e1900 */
[----:B-1----:R-:W-:-:S05]  /*02d0*/  IMAD R11, R12, UR6, R17 ;  /* 0x000000060c0b7c24 */ /* 0x002fca000f8e0211 */
[----:B------:R1:W-:Y:S04]  /*02e0*/  STG.E desc[UR8][R2.64], R11 ;  /* 0x0000000b02007986 */ /* 0x0003e8000c101908 */
[----:B------:R-:W3:Y:S02]  /*02f0*/  LDG.E R12, desc[UR8][R4.64+-0xc] ;  /* 0xfffff408040c7981 */ /* 0x000ee4000c1e1900 */
[----:B---3--:R-:W-:Y:S01]  /*0300*/  IMAD R13, R12, UR7, R11 ;  /* 0x000000070c0d7c24 */ /* 0x008fe2000f8e020b */
        /* <DEDUP_REMOVED lines=11> */
[----:B------:R-:W-:Y:S04]  /*03c0*/  STG.E desc[UR8][R2.64], R11 ;  /* 0x0000000b02007986 */ /* 0x000fe8000c101908 */
        /* <DEDUP_REMOVED lines=9> */
[----:B------:R-:W3:Y:S04]  /*0460*/  LDCU.64 UR6, c[0x3][UR10+0x10] ;  /* 0x00c002000a0677ac */ /* 0x000ee80008000a00 */
[----:B------:R4:W-:Y:S04]  /*0470*/  STG.E desc[UR8][R2.64], R17 ;  /* 0x0000001102007986 */ /* 0x0009e8000c101908 */
[----:B------:R-:W3:Y:S02]  /*0480*/  LDG.E R12, desc[UR8][R4.64+0x10] ;  /* 0x00001008040c7981 */ /* 0x000ee4000c1e1900 */
[----:B---3--:R-:W-:-:S05]  /*0490*/  IMAD R19, R12, UR6, R17 ;  /* 0x000000060c137c24 */ /* 0x008fca000f8e0211 */
[----:B------:R4:W-:Y:S04]  /*04a0*/  STG.E desc[UR8][R2.64], R19 ;  /* 0x0000001302007986 */ /* 0x0009e8000c101908 */
[----:B------:R-:W1:Y:S02]  /*04b0*/  LDG.E R12, desc[UR8][R4.64+0x14] ;  /* 0x00001408040c7981 */ /* 0x000e64000c1e1900 */
[----:B-1----:R-:W-:Y:S01]  /*04c0*/  IMAD R13, R12, UR7, R19 ;  /* 0x000000070c0d7c24 */ /* 0x002fe2000f8e0213 */
[----:B------:R-:W2:Y:S04]  /*04d0*/  LDCU.64 UR6, c[0x3][UR10+0x18] ;  /* 0x00c003000a0677ac */ /* 0x000ea80008000a00 */
[----:B------:R4:W-:Y:S04]  /*04e0*/  STG.E desc[UR8][R2.64], R13 ;  /* 0x0000000d02007986 */ /* 0x0009e8000c101908 */
[----:B------:R-:W2:Y:S01]  /*04f0*/  LDG.E R12, desc[UR8][R4.64+0x18] ;  /* 0x00001808040c7981 */ /* 0x000ea2000c1e1900 */
[----:B------:R-:W-:Y:S01]  /*0500*/  IADD3 R9, PT, PT, R9, 0x10, RZ ;  /* 0x0000001009097810 */ /* 0x000fe20007ffe0ff */
[----:B--2---:R-:W-:-:S05]  /*0510*/  IMAD R15, R12, UR6, R13 ;  /* 0x000000060c0f7c24 */ /* 0x004fca000f8e020d */
[----:B------:R4:W-:Y:S04]  /*0520*/  STG.E desc[UR8][R2.64], R15 ;  /* 0x0000000f02007986 */ /* 0x0009e8000c101908 */
[----:B------:R-:W2:Y:S01]  /*0530*/  LDG.E R12, desc[UR8][R4.64+0x1c] ;  /* 0x00001c08040c7981 */ /* 0x000ea2000c1e1900 */
[----:B------:R-:W-:Y:S01]  /*0540*/  ISETP.NE.AND P1, PT, R9, RZ, PT ;  /* 0x000000ff0900720c */ /* 0x000fe20003f25270 */
[----:B------:R-:W-:Y:S01]  /*0550*/  UIADD3 UR10, UPT, UPT, UR10, 0x40, URZ ;  /* 0x000000400a0a7890 */ /* 0x000fe2000fffe0ff */
[----:B------:R-:W-:Y:S01]  /*0560*/  IADD3 R10, PT, PT, R10, 0x10, RZ ;  /* 0x000000100a0a7810 */ /* 0x000fe20007ffe0ff */
[----:B--2---:R-:W-:-:S05]  /*0570*/  IMAD R11, R12, UR7, R15 ;  /* 0x000000070c0b7c24 */ /* 0x004fca000f8e020f */
[----:B------:R4:W-:Y:S05]  /*0580*/  STG.E desc[UR8][R2.64], R11 ;  /* 0x0000000b02007986 */ /* 0x0009ea000c101908 */
[----:B------:R-:W-:Y:S05]  /*0590*/  @P1 BRA `(.L_x_1) ;  /* 0xfffffffc00001947 */ /* 0x000fea000383ffff */
.L_x_0:
[----:B------:R-:W-:Y:S05]  /*05a0*/  @!P0 EXIT ;  /* 0x000000000000894d */ /* 0x000fea0003800000 */
[----:B------:R-:W-:Y:S02]  /*05b0*/  ISETP.GE.U32.AND P0, PT, R8, 0x8, PT ;  /* 0x000000080800780c */ /* 0x000fe40003f06070 */
[----:B------:R-:W-:-:S04]  /*05c0*/  LOP3.LUT R16, R6, 0x7, RZ, 0xc0, !PT ;  /* 0x0000000706107812 */ /* 0x000fc800078ec0ff */
[----:B------:R-:W-:-:S07]  /*05d0*/  ISETP.NE.AND P1, PT, R16, RZ, PT ;  /* 0x000000ff1000720c */ /* 0x000fce0003f25270 */
[----:B------:R-:W-:Y:S06]  /*05e0*/  @!P0 BRA `(.L_x_2) ;  /* 0x0000000000848947 */ /* 0x000fec0003800000 */
[----:B------:R-:W1:Y:S01]  /*05f0*/  LDC.64 R4, c[0x0][0x380] ;  /* 0x0000e000ff047b82 */ /* 0x000e620000000a00 */
[----:B------:R-:W-:-:S05]  /*0600*/  IADD3 R9, PT, PT, R0, R7, RZ ;  /* 0x0000000700097210 */ /* 0x000fca0007ffe0ff */
[----:B-1----:R-:W-:-:S05]  /*0610*/  IMAD.WIDE R4, R9, 0x4, R4 ;  /* 0x0000000409047825 */ /* 0x002fca00078e0204 */
[----:B------:R-:W2:Y:S01]  /*0620*/  LDG.E R9, desc[UR8][R4.64] ;  /* 0x0000000804097981 */ /* 0x000ea2000c1e1900 */
[----:B------:R-:W-:-:S04]  /*0630*/  SHF.L.U32 R8, R7, 0x2, RZ ;  /* 0x0000000207087819 */ /* 0x000fc800000006ff */
[----:B----4-:R-:W2:Y:S08]  /*0640*/  LDC.64 R12, c[0x3][R8] ;  /* 0x00c00000080c7b82 */ /* 0x010eb00000000a00 */
[----:B------:R-:W1:Y:S01]  /*0650*/  LDC.64 R14, c[0x3][R8+0x10] ;  /* 0x00c00400080e7b82 */ /* 0x000e620000000a00 */
[----:B--2--5:R-:W-:-:S05]  /*0660*/  IMAD R9, R12, R9, R11 ;  /* 0x000000090c097224 */ /* 0x024fca00078e020b */
[----:B------:R2:W-:Y:S04]  /*0670*/  STG.E desc[UR8][R2.64], R9 ;  /* 0x0000000902007986 */ /* 0x0005e8000c101908 */
[----:B------:R-:W3:Y:S02]  /*0680*/  LDG.E R10, desc[UR8][R4.64+0x4] ;  /* 0x00000408040a7981 */ /* 0x000ee4000c1e1900 */
[----:B---3--:R-:W-:Y:S02]  /*0690*/  IMAD R13, R13, R10, R9 ;  /* 0x0000000a0d0d7224 */ /* 0x008fe400078e0209 */
[----:B------:R-:W3:Y:S03]  /*06a0*/  LDC.64 R10, c[0x3][R8+0x8] ;  /* 0x00c00200080a7b82 */ /* 0x000ee60000000a00 */
[----:B------:R4:W-:Y:S04]  /*06b0*/  STG.E desc[UR8][R2.64], R13 ;  /* 0x0000000d02007986 */ /* 0x0009e8000c101908 */
[----:B------:R-:W3:Y:S02]  /*06c0*/  LDG.E R12, desc[UR8][R4.64+0x8] ;  /* 0x00000808040c7981 */ /* 0x000ee4000c1e1900 */
[----:B---3--:R-:W-:-:S05]  /*06d0*/  IMAD R10, R10, R12, R13 ;  /* 0x0000000c0a0a7224 */ /* 0x008fca00078e020d */
[----:B------:R3:W-:Y:S04]  /*06e0*/  STG.E desc[UR8][R2.64], R10 ;  /* 0x0000000a02007986 */ /* 0x0007e8000c101908 */
[----:B------:R-:W2:Y:S02]  /*06f0*/  LDG.E R12, desc[UR8][R4.64+0xc] ;  /* 0x00000c08040c7981 */ /* 0x000ea4000c1e1900 */
[----:B--2---:R-:W-:-:S05]  /*0700*/  IMAD R11, R11, R12, R10 ;  /* 0x0000000c0b0b7224 */ /* 0x004fca00078e020a */
[----:B------:R2:W-:Y:S04]  /*0710*/  STG.E desc[UR8][R2.64], R11 ;  /* 0x0000000b02007986 */ /* 0x0005e8000c101908 */
[----:B------:R-:W1:Y:S02]  /*0720*/  LDG.E R9, desc[UR8][R4.64+0x10] ;  /* 0x0000100804097981 */ /* 0x000e64000c1e1900 */
[----:B-1----:R-:W-:-:S05]  /*0730*/  IMAD R9, R14, R9, R11 ;  /* 0x000000090e097224 */ /* 0x002fca00078e020b */
[----:B------:R1:W-:Y:S04]  /*0740*/  STG.E desc[UR8][R2.64], R9 ;  /* 0x0000000902007986 */ /* 0x0003e8000c101908 */
[----:B------:R-:W4:Y:S02]  /*0750*/  LDG.E R12, desc[UR8][R4.64+0x14] ;  /* 0x00001408040c7981 */ /* 0x000f24000c1e1900 */
[----:B----4-:R-:W-:Y:S02]  /*0760*/  IMAD R15, R15, R12, R9 ;  /* 0x0000000c0f0f7224 */ /* 0x010fe400078e0209 */
[----:B------:R-:W4:Y:S03]  /*0770*/  LDC.64 R12, c[0x3][R8+0x18] ;  /* 0x00c00600080c7b82 */ /* 0x000f260000000a00 */
[----:B------:R1:W-:Y:S04]  /*0780*/  STG.E desc[UR8][R2.64], R15 ;  /* 0x0000000f02007986 */ /* 0x0003e8000c101908 */
[----:B---3--:R-:W4:Y:S02]  /*0790*/  LDG.E R10, desc[UR8][R4.64+0x18] ;  /* 0x00001808040a7981 */ /* 0x008f24000c1e1900 */
[----:B----4-:R-:W-:-:S05]  /*07a0*/  IMAD R10, R12, R10, R15 ;  /* 0x0000000a0c0a7224 */ /* 0x010fca00078e020f */
[----:B------:R1:W-:Y:S04]  /*07b0*/  STG.E desc[UR8][R2.64], R10 ;  /* 0x0000000a02007986 */ /* 0x0003e8000c101908 */
[----:B--2---:R-:W2:Y:S01]  /*07c0*/  LDG.E R11, desc[UR8][R4.64+0x1c] ;  /* 0x00001c08040b7981 */ /* 0x004ea2000c1e1900 */
[----:B------:R-:W-:Y:S01]  /*07d0*/  IADD3 R7, PT, PT, R7, 0x8, RZ ;  /* 0x0000000807077810 */ /* 0x000fe20007ffe0ff */
[----:B--2---:R-:W-:-:S05]  /*07e0*/  IMAD R11, R13, R11, R10 ;  /* 0x0000000b0d0b7224 */ /* 0x004fca00078e020a */
[----:B------:R1:W-:Y:S02]  /*07f0*/  STG.E desc[UR8][R2.64], R11 ;  /* 0x0000000b02007986 */ /* 0x0003e4000c101908 */
.L_x_2:
[----:B------:R-:W-:Y:S05]  /*0800*/  @!P1 EXIT ;  /* 0x000000000000994d */ /* 0x000fea0003800000 */
[----:B------:R-:W-:Y:S02]  /*0810*/  ISETP.GE.U32.AND P0, PT, R16, 0x4, PT ;  /* 0x000000041000780c */ /* 0x000fe40003f06070 */
[----:B------:R-:W-:-:S04]  /*0820*/  LOP3.LUT R6, R6, 0x3, RZ, 0xc0, !PT ;  /* 0x0000000306067812 */ /* 0x000fc800078ec0ff */
[----:B------:R-:W-:-:S07]  /*0830*/  ISETP.NE.AND P1, PT, R6, RZ, PT ;  /* 0x000000ff0600720c */ /* 0x000fce0003f25270 */
[----:B------:R-:W-:Y:S06]  /*0840*/  @!P0 BRA `(.L_x_3) ;  /* 0x00000000004c8947 */ /* 0x000fec0003800000 */
[----:B------:R-:W2:Y:S01]  /*0850*/  LDC.64 R4, c[0x0][0x380] ;  /* 0x0000e000ff047b82 */ /* 0x000ea20000000a00 */
[----:B-1----:R-:W-:-:S05]  /*0860*/  IADD3 R9, PT, PT, R0, R7, RZ ;  /* 0x0000000700097210 */ /* 0x002fca0007ffe0ff */
[----:B--2---:R-:W-:-:S05]  /*0870*/  IMAD.WIDE R4, R9, 0x4, R4 ;  /* 0x0000000409047825 */ /* 0x004fca00078e0204 */
[----:B------:R-:W2:Y:S01]  /*0880*/  LDG.E R8, desc[UR8][R4.64] ;  /* 0x0000000804087981 */ /* 0x000ea2000c1e1900 */
[----:B------:R-:W-:-:S04]  /*0890*/  SHF.L.U32 R12, R7, 0x2, RZ ;  /* 0x00000002070c7819 */ /* 0x000fc800000006ff */
[----:B----4-:R-:W2:Y:S02]  /*08a0*/  LDC.64 R14, c[0x3][R12] ;  /* 0x00c000000c0e7b82 */ /* 0x010ea40000000a00 */
[----:B--2--5:R-:W-:-:S05]  /*08b0*/  IMAD R8, R14, R8, R11 ;  /* 0x000000080e087224 */ /* 0x024fca00078e020b */
[----:B------:R2:W-:Y:S04]  /*08c0*/  STG.E desc[UR8][R2.64], R8 ;  /* 0x0000000802007986 */ /* 0x0005e8000c101908 */
[----:B------:R-:W3:Y:S02]  /*08d0*/  LDG.E R9, desc[UR8][R4.64+0x4] ;  /* 0x0000040804097981 */ /* 0x000ee4000c1e1900 */
[----:B---3--:R-:W-:Y:S02]  /*08e0*/  IMAD R9, R15, R9, R8 ;  /* 0x000000090f097224 */ /* 0x008fe400078e0208 */
[----:B------:R-:W1:Y:S03]  /*08f0*/  LDC.64 R14, c[0x3][R12+0x8] ;  /* 0x00c002000c0e7b82 */ /* 0x000e660000000a00 */
[----:B------:R2:W-:Y:S04]  /*0900*/  STG.E desc[UR8][R2.64], R9 ;  /* 0x0000000902007986 */ /* 0x0005e8000c101908 */
[----:B------:R-:W1:Y:S02]  /*0910*/  LDG.E R10, desc[UR8][R4.64+0x8] ;  /* 0x00000808040a7981 */ /* 0x000e64000c1e1900 */
[----:B-1----:R-:W-:-:S05]  /*0920*/  IMAD R10, R14, R10, R9 ;  /* 0x0000000a0e0a7224 */ /* 0x002fca00078e0209 */
[----:B------:R2:W-:Y:S04]  /*0930*/  STG.E desc[UR8][R2.64], R10 ;  /* 0x0000000a02007986 */ /* 0x0005e8000c101908 */
[----:B------:R-:W3:Y:S01]  /*0940*/  LDG.E R11, desc[UR8][R4.64+0xc] ;  /* 0x00000c08040b7981 */ /* 0x000ee2000c1e1900 */
[----:B------:R-:W-:Y:S01]  /*0950*/  IADD3 R7, PT, PT, R7, 0x4, RZ ;  /* 0x0000000407077810 */ /* 0x000fe20007ffe0ff */
[----:B---3--:R-:W-:-:S05]  /*0960*/  IMAD R11, R15, R11, R10 ;  /* 0x0000000b0f0b7224 */ /* 0x008fca00078e020a */
[----:B------:R2:W-:Y:S02]  /*0970*/  STG.E desc[UR8][R2.64], R11 ;  /* 0x0000000b02007986 */ /* 0x0005e4000c101908 */
.L_x_3:
[----:B------:R-:W-:Y:S05]  /*0980*/  @!P1 EXIT ;  /* 0x000000000000994d */ /* 0x000fea0003800000 */
[----:B-12---:R-:W1:Y:S01]  /*0990*/  LDC.64 R8, c[0x0][0x380] ;  /* 0x0000e000ff087b82 */ /* 0x006e620000000a00 */
[----:B----4-:R-:W-:Y:S02]  /*09a0*/  IADD3 R13, PT, PT, R0, R7, RZ ;  /* 0x00000007000d7210 */ /* 0x010fe40007ffe0ff */
[----:B------:R-:W-:Y:S02]  /*09b0*/  SHF.L.U32 R7, R7, 0x2, RZ ;  /* 0x0000000207077819 */ /* 0x000fe400000006ff */
[----:B------:R-:W-:-:S07]  /*09c0*/  IADD3 R6, PT, PT, -R6, RZ, RZ ;  /* 0x000000ff06067210 */ /* 0x000fce0007ffe1ff */
.L_x_4:
[----:B-1----:R-:W-:-:S06]  /*09d0*/  IMAD.WIDE R4, R13, 0x4, R8 ;  /* 0x000000040d047825 */ /* 0x002fcc00078e0208 */
[----:B--2---:R-:W2:Y:S01]  /*09e0*/  LDG.E R4, desc[UR8][R4.64] ;  /* 0x0000000804047981 */ /* 0x004ea2000c1e1900 */
[----:B------:R1:W2:Y:S01]  /*09f0*/  LDC R0, c[0x3][R7] ;  /* 0x00c0000007007b82 */ /* 0x0002a20000000800 */
[----:B------:R-:W-:Y:S02]  /*0a00*/  IADD3 R6, PT, PT, R6, 0x1, RZ ;  /* 0x0000000106067810 */ /* 0x000fe40007ffe0ff */
[----:B------:R-:W-:Y:S02]  /*0a10*/  IADD3 R13, PT, PT, R13, 0x1, RZ ;  /* 0x000000010d0d7810 */ /* 0x000fe40007ffe0ff */
[----:B------:R-:W-:Y:S02]  /*0a20*/  ISETP.NE.AND P0, PT, R6, RZ, PT ;  /* 0x000000ff0600720c */ /* 0x000fe40003f05270 */
[----:B-1----:R-:W-:Y:S01]  /*0a30*/  IADD3 R7, PT, PT, R7, 0x4, RZ ;  /* 0x0000000407077810 */ /* 0x002fe20007ffe0ff */
[----:B--2--5:R-:W-:-:S05]  /*0a40*/  IMAD R11, R0, R4, R11 ;  /* 0x00000004000b7224 */ /* 0x024fca00078e020b */
[----:B------:R2:W-:Y:S05]  /*0a50*/  STG.E desc[UR8][R2.64], R11 ;  /* 0x0000000b02007986 */ /* 0x0005ea000c101908 */
[----:B------:R-:W-:Y:S05]  /*0a60*/  @P0 BRA `(.L_x_4) ;  /* 0xfffffffc00d80947 */ /* 0x000fea000383ffff */
[----:B------:R-:W-:Y:S05]  /*0a70*/  EXIT ;  /* 0x000000000000794d */ /* 0x000fea0003800000 */
.L_x_5:
[----:B------:R-:W-:-:S00]  /*0a80*/  BRA `(.L_x_5) ;  /* 0xfffffffc00fc7947 */ /* 0x000fc0000383ffff */
[----:B------:R-:W-:-:S00]  /*0a90*/  NOP ;  /* 0x0000000000007918 */ /* 0x000fc00000000000 */
        /* <DEDUP_REMOVED lines=14> */
.L_x_31:


//--------------------- .text._Z8kernelSMPiS_S_i  --------------------------
	.section	.text._Z8kernelSMPiS_S_i,"ax",@progbits
	.align	128
        .global         _Z8kernelSMPiS_S_i
        .type           _Z8kernelSMPiS_S_i,@function
        .size           _Z8kernelSMPiS_S_i,(.L_x_32 - _Z8kernelSMPiS_S_i)
        .other          _Z8kernelSMPiS_S_i,@"STO_CUDA_ENTRY STV_DEFAULT"
_Z8kernelSMPiS_S_i:
.text._Z8kernelSMPiS_S_i:
[----:B------:R-:W-:Y:S01]  /*0000*/  LDC R1, c[0x0][0x37c] ;  /* 0x0000df00ff017b82 */ /* 0x000fe20000000800 */
[----:B------:R-:W0:Y:S07]  /*0010*/  S2R R0, SR_TID.X ;  /* 0x0000000000007919 */ /* 0x000e2e0000002100 */
[----:B------:R-:W0:Y:S01]  /*0020*/  S2UR UR4, SR_CTAID.X ;  /* 0x00000000000479c3 */ /* 0x000e220000002500 */
[----:B------:R-:W1:Y:S07]  /*0030*/  LDCU UR12, c[0x0][0x398] ;  /* 0x00007300ff0c77ac */ /* 0x000e6e0008000800 */
[----:B------:R-:W0:Y:S02]  /*0040*/  LDC R3, c[0x0][0x360] ;  /* 0x0000d800ff037b82 */ /* 0x000e240000000800 */
[----:B0-----:R-:W-:-:S05]  /*0050*/  IMAD R0, R3, UR4, R0 ;  /* 0x0000000403007c24 */ /* 0x001fca000f8e0200 */
[----:B-1----:R-:W-:-:S13]  /*0060*/  ISETP.GE.AND P0, PT, R0, UR12, PT ;  /* 0x0000000c00007c0c */ /* 0x002fda000bf06270 */
[----:B------:R-:W-:Y:S05]  /*0070*/  @P0 EXIT ;  /* 0x000000000000094d */ /* 0x000fea0003800000 */
[----:B------:R-:W-:Y:S01]  /*0080*/  UISETP.GE.AND UP0, UPT, UR12, 0x100, UPT ;  /* 0x000001000c00788c */ /* 0x000fe2000bf06270 */
[----:B------:R-:W-:Y:S01]  /*0090*/  HFMA2 R6, -RZ, RZ, 0, 0 ;  /* 0x00000000ff067431 */ /* 0x000fe200000001ff */
[----:B------:R-:W0:Y:S07]  /*00a0*/  LDCU.64 UR10, c[0x0][0x358] ;  /* 0x00006b00ff0a77ac */ /* 0x000e2e0008000a00 */
[----:B------:R-:W-:Y:S05]  /*00b0*/  BRA.U !UP0, `(.L_x_6) ;  /* 0x00000009084c7547 */ /* 0x000fea000b800000 */
[----:B------:R-:W-:Y:S01]  /*00c0*/  USHF.R.S32.HI UR4, URZ, 0x1f, UR12 ;  /* 0x0000001fff047899 */ /* 0x000fe2000801140c */
[----:B------:R-:W-:Y:S01]  /*00d0*/  MOV R6, RZ ;  /* 0x000000ff00067202 */ /* 0x000fe20000000f00 */
[----:B------:R-:W-:Y:S02]  /*00e0*/  UMOV UR8, 0x100 ;  /* 0x0000010000087882 */ /* 0x000fe40000000000 */
[----:B------:R-:W-:-:S04]  /*00f0*/  ULEA.HI UR4, UR4, UR12, URZ, 0x8 ;  /* 0x0000000c04047291 */ /* 0x000fc8000f8f40ff */
[----:B------:R-:W-:-:S03]  /*0100*/  USHF.R.S32.HI UR5, URZ, 0x8, UR4 ;  /* 0x00000008ff057899 */ /* 0x000fc60008011404 */
[----:B------:R-:W-:-:S09]  /*0110*/  UMOV UR4, URZ ;  /* 0x000000ff00047c82 */ /* 0x000fd20008000000 */
.L_x_9:
[----:B------:R-:W1:Y:S01]  /*0120*/  S2UR UR7, SR_CgaCtaId ;  /* 0x00000000000779c3 */ /* 0x000e620000008800 */
[----:B------:R-:W-:Y:S02]  /*0130*/  USHF.L.U32 UR9, UR4, 0x8, URZ ;  /* 0x0000000804097899 */ /* 0x000fe400080006ff */
[----:B------:R-:W-:Y:S01]  /*0140*/  UIADD3 UR4, UPT, UPT, UR4, 0x1, URZ ;  /* 0x0000000104047890 */ /* 0x000fe2000fffe0ff */
[----:B------:R-:W-:-:S03]  /*0150*/  UMOV UR6, 0x400 ;  /* 0x0000040000067882 */ /* 0x000fc60000000000 */
[----:B------:R-:W-:Y:S01]  /*0160*/  IMAD.U32 R7, RZ, RZ, UR9 ;  /* 0x00000009ff077e24 */ /* 0x000fe2000f8e00ff */
[----:B------:R-:W-:Y:S01]  /*0170*/  MOV R4, UR9 ;  /* 0x0000000900047c02 */ /* 0x000fe20008000f00 */
[----:B------:R-:W-:Y:S02]  /*0180*/  UISETP.NE.AND UP0, UPT, UR4, UR5, UPT ;  /* 0x000000050400728c */ /* 0x000fe4000bf05270 */
[----:B-1----:R-:W-:-:S12]  /*0190*/  ULEA UR6, UR7, UR6, 0x18 ;  /* 0x0000000607067291 */ /* 0x002fd8000f8ec0ff */
.L_x_7:
[----:B---3--:R-:W1:Y:S02]  /*01a0*/  LDC.64 R2, c[0x0][0x388] ;  /* 0x0000e200ff027b82 */ /* 0x008e640000000a00 */
[----:B-1----:R-:W-:-:S05]  /*01b0*/  IMAD.WIDE.U32 R2, R4, 0x4, R2 ;  /* 0x0000000404027825 */ /* 0x002fca00078e0002 */
[----:B0-----:R-:W2:Y:S04]  /*01c0*/  LDG.E R23, desc[UR10][R2.64] ;  /* 0x0000000a02177981 */ /* 0x001ea8000c1e1900 */
[----:B------:R-:W3:Y:S04]  /*01d0*/  LDG.E R19, desc[UR10][R2.64+0x4] ;  /* 0x0000040a02137981 */ /* 0x000ee8000c1e1900 */
[----:B------:R-:W4:Y:S04]  /*01e0*/  LDG.E R20, desc[UR10][R2.64+0x8] ;  /* 0x0000080a02147981 */ /* 0x000f28000c1e1900 */
[----:B------:R-:W5:Y:S04]  /*01f0*/  LDG.E R17, desc[UR10][R2.64+0xc] ;  /* 0x00000c0a02117981 */ /* 0x000f68000c1e1900 */
        /* <DEDUP_REMOVED lines=11> */
[----:B------:R0:W5:Y:S01]  /*02b0*/  LDG.E R21, desc[UR10][R2.64+0x3c] ;  /* 0x00003c0a02157981 */ /* 0x000162000c1e1900 */
[----:B------:R-:W-:-:S02]  /*02c0*/  IMAD.SHL.U32 R22, R4, 0x4, RZ ;  /* 0x0000000404167824 */ /* 0x000fc400078e00ff */
[----:B------:R-:W-:Y:S02]  /*02d0*/  VIADD R4, R4, 0x10 ;  /* 0x0000001004047836 */ /* 0x000fe40000000000 */
[C---:B------:R-:W-:Y:S01]  /*02e0*/  VIADD R27, R22.reuse, 0x10 ;  /* 0x00000010161b7836 */ /* 0x040fe20000000000 */
[C---:B------:R-:W-:Y:S02]  /*02f0*/  LOP3.LUT R24, R22.reuse, 0x3c0, RZ, 0xc0, !PT ;  /* 0x000003c016187812 */ /* 0x040fe400078ec0ff */
[----:B------:R-:W-:Y:S02]  /*0300*/  IADD3 R25, PT, PT, R22, 0x8, RZ ;  /* 0x0000000816197810 */ /* 0x000fe40007ffe0ff */
[----:B------:R-:W-:Y:S01]  /*0310*/  IADD3 R26, PT, PT, R24, UR6, RZ ;  /* 0x00000006181a7c10 */ /* 0x000fe2000fffe0ff */
[C---:B------:R-:W-:Y:S01]  /*0320*/  VIADD R24, R22.reuse, 0x4 ;  /* 0x0000000416187836 */ /* 0x040fe20000000000 */
[----:B------:R-:W-:Y:S01]  /*0330*/  LOP3.LUT R25, R25, 0x3c8, RZ, 0xc0, !PT ;  /* 0x000003c819197812 */ /* 0x000fe200078ec0ff */
[C---:B0-----:R-:W-:Y:S01]  /*0340*/  VIADD R2, R22.reuse, 0x20 ;  /* 0x0000002016027836 */ /* 0x041fe20000000000 */
[----:B------:R-:W-:-:S02]  /*0350*/  IADD3 R28, PT, PT, R22, 0x18, RZ ;  /* 0x00000018161c7810 */ /* 0x000fc40007ffe0ff */
[----:B------:R-:W-:Y:S02]  /*0360*/  LOP3.LUT R24, R24, 0x3c4, RZ, 0xc0, !PT ;  /* 0x000003c418187812 */ /* 0x000fe400078ec0ff */
[----:B------:R-:W-:Y:S02]  /*0370*/  LOP3.LUT R27, R27, 0x3d0, RZ, 0xc0, !PT ;  /* 0x000003d01b1b7812 */ /* 0x000fe400078ec0ff */
[----:B------:R-:W-:Y:S02]  /*0380*/  LOP3.LUT R3, R28, 0x3d8, RZ, 0xc0, !PT ;  /* 0x000003d81c037812 */ /* 0x000fe400078ec0ff */
[----:B------:R-:W-:Y:S02]  /*0390*/  LOP3.LUT R2, R2, 0x3e0, RZ, 0xc0, !PT ;  /* 0x000003e002027812 */ /* 0x000fe400078ec0ff */
[----:B------:R-:W-:Y:S01]  /*03a0*/  ISETP.NE.AND P0, PT, R4, UR8, PT ;  /* 0x0000000804007c0c */ /* 0x000fe2000bf05270 */
[----:B--2---:R0:W-:Y:S04]  /*03b0*/  STS [R26], R23 ;  /* 0x000000171a007388 */ /* 0x0041e80000000800 */
[----:B---3--:R1:W-:Y:S04]  /*03c0*/  STS [R24+UR6], R19 ;  /* 0x0000001318007988 */ /* 0x0083e80008000806 */
[----:B----4-:R2:W-:Y:S01]  /*03d0*/  STS [R25+UR6], R20 ;  /* 0x0000001419007988 */ /* 0x0105e20008000806 */
[----:B0-----:R-:W-:-:S03]  /*03e0*/  IADD3 R23, PT, PT, R22, 0x28, RZ ;  /* 0x0000002816177810 */ /* 0x001fc60007ffe0ff */
[----:B-----5:R3:W-:Y:S01]  /*03f0*/  STS [R24+UR6+0x8], R17 ;  /* 0x0000081118007988 */ /* 0x0207e20008000806 */
[C---:B-1----:R-:W-:Y:S01]  /*0400*/  VIADD R19, R22.reuse, 0x30 ;  /* 0x0000003016137836 */ /* 0x042fe20000000000 */
[----:B------:R-:W-:Y:S02]  /*0410*/  IADD3 R22, PT, PT, R22, 0x38, RZ ;  /* 0x0000003816167810 */ /* 0x000fe40007ffe0ff */
[----:B------:R3:W-:Y:S01]  /*0420*/  STS [R27+UR6], R18 ;  /* 0x000000121b007988 */ /* 0x0007e20008000806 */
[----:B--2---:R-:W-:-:S03]  /*0430*/  LOP3.LUT R20, R23, 0x3e8, RZ, 0xc0, !PT ;  /* 0x000003e817147812 */ /* 0x004fc600078ec0ff */
[----:B------:R3:W-:Y:S01]  /*0440*/  STS [R24+UR6+0x10], R14 ;  /* 0x0000100e18007988 */ /* 0x0007e20008000806 */
[----:B------:R-:W-:Y:S02]  /*0450*/  LOP3.LUT R19, R19, 0x3f0, RZ, 0xc0, !PT ;  /* 0x000003f013137812 */ /* 0x000fe400078ec0ff */
[----:B------:R-:W-:Y:S01]  /*0460*/  LOP3.LUT R22, R22, 0x3f8, RZ, 0xc0, !PT ;  /* 0x000003f816167812 */ /* 0x000fe200078ec0ff */
[----:B------:R3:W-:Y:S04]  /*0470*/  STS [R3+UR6], R16 ;  /* 0x0000001003007988 */ /* 0x0007e80008000806 */
[----:B------:R3:W-:Y:S04]  /*0480*/  STS [R24+UR6+0x18], R8 ;  /* 0x0000180818007988 */ /* 0x0007e80008000806 */
[----:B------:R3:W-:Y:S04]  /*0490*/  STS [R2+UR6], R15 ;  /* 0x0000000f02007988 */ /* 0x0007e80008000806 */
[----:B------:R3:W-:Y:S04]  /*04a0*/  STS [R24+UR6+0x20], R11 ;  /* 0x0000200b18007988 */ /* 0x0007e80008000806 */
[----:B------:R3:W-:Y:S04]  /*04b0*/  STS [R20+UR6], R13 ;  /* 0x0000000d14007988 */ /* 0x0007e80008000806 */
[----:B------:R3:W-:Y:S04]  /*04c0*/  STS [R24+UR6+0x28], R12 ;  /* 0x0000280c18007988 */ /* 0x0007e80008000806 */
[----:B------:R3:W-:Y:S04]  /*04d0*/  STS [R19+UR6], R10 ;  /* 0x0000000a13007988 */ /* 0x0007e80008000806 */
[----:B------:R3:W-:Y:S04]  /*04e0*/  STS [R24+UR6+0x30], R9 ;  /* 0x0000300918007988 */ /* 0x0007e80008000806 */
[----:B------:R3:W-:Y:S04]  /*04f0*/  STS [R22+UR6], R5 ;  /* 0x0000000516007988 */ /* 0x0007e80008000806 */
[----:B------:R3:W-:Y:S01]  /*0500*/  STS [R24+UR6+0x38], R21 ;  /* 0x0000381518007988 */ /* 0x0007e20008000806 */
[----:B------:R-:W-:Y:S05]  /*0510*/  @P0 BRA `(.L_x_7) ;  /* 0xfffffffc00200947 */ /* 0x000fea000383ffff */
[----:B------:R-:W-:Y:S08]  /*0520*/  BAR.SYNC.DEFER_BLOCKING 0x0 ;  /* 0x0000000000007b1d */ /* 0x000ff00000010000 */
[----:B---3--:R-:W0:Y:S01]  /*0530*/  LDC.64 R2, c[0x0][0x380] ;  /* 0x0000e000ff027b82 */ /* 0x008e220000000a00 */
[----:B------:R-:W1:Y:S02]  /*0540*/  LDCU UR7, c[0x0][0x398] ;  /* 0x00007300ff0777ac */ /* 0x000e640008000800 */
.L_x_8:
[----:B-1----:R-:W-:-:S04]  /*0550*/  IMAD R5, R0, UR7, R7 ;  /* 0x0000000700057c24 */ /* 0x002fc8000f8e0207 */
[----:B0-----:R-:W-:-:S05]  /*0560*/  IMAD.WIDE R4, R5, 0x4, R2 ;  /* 0x0000000405047825 */ /* 0x001fca00078e0202 */
[----:B------:R-:W2:Y:S04]  /*0570*/  LDG.E R26, desc[UR10][R4.64] ;  /* 0x0000000a041a7981 */ /* 0x000ea8000c1e1900 */
        /* <DEDUP_REMOVED lines=15> */
[C---:B------:R-:W-:Y:S01]  /*0670*/  SHF.L.U32 R21, R7.reuse, 0x2, RZ ;  /* 0x0000000207157819 */ /* 0x040fe200000006ff */
[----:B------:R-:W-:-:S03]  /*0680*/  VIADD R7, R7, 0x10 ;  /* 0x0000001007077836 */ /* 0x000fc60000000000 */
[C---:B------:R-:W-:Y:S01]  /*0690*/  LOP3.LUT R25, R21.reuse, 0x3c0, RZ, 0xc0, !PT ;  /* 0x000003c015197812 */ /* 0x040fe200078ec0ff */
[----:B------:R-:W-:Y:S01]  /*06a0*/  VIADD R20, R21, 0x4 ;  /* 0x0000000415147836 */ /* 0x000fe20000000000 */
[----:B------:R-:W-:Y:S01]  /*06b0*/  ISETP.NE.AND P0, PT, R7, UR8, PT ;  /* 0x0000000807007c0c */ /* 0x000fe2000bf05270 */
[----:B0-----:R-:W-:-:S03]  /*06c0*/  VIADD R4, R21, 0x10 ;  /* 0x0000001015047836 */ /* 0x001fc60000000000 */
[----:B------:R-:W2:Y:S01]  /*06d0*/  LDS R25, [R25+UR6] ;  /* 0x0000000619197984 */ /* 0x000ea20008000800 */
[----:B------:R-:W-:Y:S02]  /*06e0*/  LOP3.LUT R20, R20, 0x3c4, RZ, 0xc0, !PT ;  /* 0x000003c414147812 */ /* 0x000fe400078ec0ff */
[----:B------:R-:W-:Y:S02]  /*06f0*/  IADD3 R5, PT, PT, R21, 0x18, RZ ;  /* 0x0000001815057810 */ /* 0x000fe40007ffe0ff */
[----:B------:R-:W-:Y:S01]  /*0700*/  LOP3.LUT R4, R4, 0x3d0, RZ, 0xc0, !PT ;  /* 0x000003d004047812 */ /* 0x000fe200078ec0ff */
[----:B------:R-:W3:Y:S01]  /*0710*/  LDS R28, [R20+UR6] ;  /* 0x00000006141c7984 */ /* 0x000ee20008000800 */
[----:B------:R-:W-:-:S06]  /*0720*/  LOP3.LUT R5, R5, 0x3d8, RZ, 0xc0, !PT ;  /* 0x000003d805057812 */ /* 0x000fcc00078ec0ff */
[----:B------:R-:W-:Y:S01]  /*0730*/  LDS R5, [R5+UR6] ;  /* 0x0000000605057984 */ /* 0x000fe20008000800 */
[----:B--2---:R-:W-:Y:S01]  /*0740*/  IMAD R27, R25, R26, R6 ;  /* 0x0000001a191b7224 */ /* 0x004fe200078e0206 */
[C---:B------:R-:W-:Y:S02]  /*0750*/  IADD3 R6, PT, PT, R21.reuse, 0x8, RZ ;  /* 0x0000000815067810 */ /* 0x040fe40007ffe0ff */
[----:B------:R-:W-:Y:S01]  /*0760*/  LDS R25, [R4+UR6] ;  /* 0x0000000604197984 */ /* 0x000fe20008000800 */
[----:B---3--:R-:W-:Y:S01]  /*0770*/  IMAD R24, R28, R24, R27 ;  /* 0x000000181c187224 */ /* 0x008fe200078e021b */
[----:B------:R-:W-:Y:S02]  /*0780*/  LOP3.LUT R26, R6, 0x3c8, RZ, 0xc0, !PT ;  /* 0x000003c8061a7812 */ /* 0x000fe400078ec0ff */
[----:B------:R-:W-:Y:S04]  /*0790*/  LDS R27, [R20+UR6+0x8] ;  /* 0x00000806141b7984 */ /* 0x000fe80008000800 */
[----:B------:R-:W-:Y:S04]  /*07a0*/  LDS R6, [R20+UR6+0x10] ;  /* 0x0000100614067984 */ /* 0x000fe80008000800 */
[----:B------:R-:W4:Y:S02]  /*07b0*/  LDS R26, [R26+UR6] ;  /* 0x000000061a1a7984 */ /* 0x000f240008000800 */
[----:B----4-:R-:W-:Y:S01]  /*07c0*/  IMAD R23, R26, R23, R24 ;  /* 0x000000171a177224 */ /* 0x010fe200078e0218 */
[C---:B------:R-:W-:Y:S01]  /*07d0*/  IADD3 R26, PT, PT, R21.reuse, 0x28, RZ ;  /* 0x00000028151a7810 */ /* 0x040fe20007ffe0ff */
[----:B------:R-:W-:-:S02]  /*07e0*/  VIADD R24, R21, 0x20 ;  /* 0x0000002015187836 */ /* 0x000fc40000000000 */
[----:B-----5:R-:W-:Y:S01]  /*07f0*/  IMAD R22, R27, R22, R23 ;  /* 0x000000161b167224 */ /* 0x020fe200078e0217 */
[----:B------:R-:W-:Y:S01]  /*0800*/  LOP3.LUT R27, R26, 0x3e8, RZ, 0xc0, !PT ;  /* 0x000003e81a1b7812 */ /* 0x000fe200078ec0ff */
[----:B------:R-:W0:Y:S01]  /*0810*/  LDS R23, [R20+UR6+0x18] ;  /* 0x0000180614177984 */ /* 0x000e220008000800 */
[----:B------:R-:W-:Y:S01]  /*0820*/  LOP3.LUT R24, R24, 0x3e0, RZ, 0xc0, !PT ;  /* 0x000003e018187812 */ /* 0x000fe200078ec0ff */
[----:B------:R-:W-:Y:S02]  /*0830*/  IMAD R18, R25, R18, R22 ;  /* 0x0000001219127224 */ /* 0x000fe400078e0216 */
[----:B------:R-:W-:Y:S01]  /*0840*/  LDS R25, [R20+UR6+0x20] ;  /* 0x0000200614197984 */ /* 0x000fe20008000800 */
[C---:B------:R-:W-:Y:S01]  /*0850*/  VIADD R22, R21.reuse, 0x30 ;  /* 0x0000003015167836 */ /* 0x040fe20000000000 */
[----:B------:R-:W-:Y:S01]  /*0860*/  IADD3 R21, PT, PT, R21, 0x38, RZ ;  /* 0x0000003815157810 */ /* 0x000fe20007ffe0ff */
[----:B------:R-:W-:Y:S01]  /*0870*/  IMAD R26, R6, R15, R18 ;  /* 0x0000000f061a7224 */ /* 0x000fe200078e0212 */
[----:B------:R-:W1:Y:S02]  /*0880*/  LDS R4, [R24+UR6] ;  /* 0x0000000618047984 */ /* 0x000e640008000800 */
[----:B------:R-:W-:Y:S01]  /*0890*/  LOP3.LUT R15, R22, 0x3f0, RZ, 0xc0, !PT ;  /* 0x000003f0160f7812 */ /* 0x000fe200078ec0ff */
[----:B------:R-:W-:Y:S01]  /*08a0*/  IMAD R5, R5, R10, R26 ;  /* 0x0000000a05057224 */ /* 0x000fe200078e021a */
[----:B------:R-:W2:Y:S01]  /*08b0*/  LDS R27, [R27+UR6] ;  /* 0x000000061b1b7984 */ /* 0x000ea20008000800 */
[----:B------:R-:W-:-:S03]  /*08c0*/  LOP3.LUT R18, R21, 0x3f8, RZ, 0xc0, !PT ;  /* 0x000003f815127812 */ /* 0x000fc600078ec0ff */
[----:B------:R-:W3:Y:S04]  /*08d0*/  LDS R6, [R20+UR6+0x28] ;  /* 0x0000280614067984 */ /* 0x000ee80008000800 */
[----:B------:R-:W4:Y:S04]  /*08e0*/  LDS R15, [R15+UR6] ;  /* 0x000000060f0f7984 */ /* 0x000f280008000800 */
[----:B------:R-:W5:Y:S04]  /*08f0*/  LDS R22, [R20+UR6+0x30] ;  /* 0x0000300614167984 */ /* 0x000f680008000800 */
[----:B------:R-:W5:Y:S04]  /*0900*/  LDS R18, [R18+UR6] ;  /* 0x0000000612127984 */ /* 0x000f680008000800 */
[----:B------:R-:W5:Y:S01]  /*0910*/  LDS R24, [R20+UR6+0x38] ;  /* 0x0000380614187984 */ /* 0x000f620008000800 */
[----:B0-----:R-:W-:-:S04]  /*0920*/  IMAD R5, R23, R8, R5 ;  /* 0x0000000817057224 */ /* 0x001fc800078e0205 */
[----:B-1----:R-:W-:-:S04]  /*0930*/  IMAD R4, R4, R17, R5 ;  /* 0x0000001104047224 */ /* 0x002fc800078e0205 */
[----:B------:R-:W-:-:S04]  /*0940*/  IMAD R4, R25, R16, R4 ;  /* 0x0000001019047224 */ /* 0x000fc800078e0204 */
[----:B--2---:R-:W-:-:S04]  /*0950*/  IMAD R4, R27, R14, R4 ;  /* 0x0000000e1b047224 */ /* 0x004fc800078e0204 */
[----:B---3--:R-:W-:-:S04]  /*0960*/  IMAD R4, R6, R13, R4 ;  /* 0x0000000d06047224 */ /* 0x008fc800078e0204 */
[----:B----4-:R-:W-:-:S04]  /*0970*/  IMAD R4, R15, R12, R4 ;  /* 0x0000000c0f047224 */ /* 0x010fc800078e0204 */
[----:B-----5:R-:W-:-:S04]  /*0980*/  IMAD R4, R22, R11, R4 ;  /* 0x0000000b16047224 */ /* 0x020fc800078e0204 */
[----:B------:R-:W-:-:S04]  /*0990*/  IMAD R4, R18, R9, R4 ;  /* 0x0000000912047224 */ /* 0x000fc800078e0204 */
[----:B------:R-:W-:Y:S01]  /*09a0*/  IMAD R6, R24, R19, R4 ;  /* 0x0000001318067224 */ /* 0x000fe200078e0204 */
[----:B------:R-:W-:Y:S06]  /*09b0*/  @P0 BRA `(.L_x_8) ;  /* 0xfffffff800e40947 */ /* 0x000fec000383ffff */
[----:B------:R-:W-:Y:S01]  /*09c0*/  BAR.SYNC.DEFER_BLOCKING 0x0 ;  /* 0x0000000000007b1d */ /* 0x000fe20000010000 */
[----:B------:R-:W-:-:S05]  /*09d0*/  UIADD3 UR8, UPT, UPT, UR8, 0x100, URZ ;  /* 0x0000010008087890 */ /* 0x000fca000fffe0ff */
[----:B------:R-:W-:Y:S07]  /*09e0*/  BRA.U UP0, `(.L_x_9) ;  /* 0xfffffff500cc7547 */ /* 0x000fee000b83ffff */
.L_x_6:
[----:B------:R-:W1:Y:S02]  /*09f0*/  LDC.64 R2, c[0x0][0x390] ;  /* 0x0000e400ff027b82 */ /* 0x000e640000000a00 */
[----:B-1----:R-:W-:-:S05]  /*0a00*/  IMAD.WIDE R2, R0, 0x4, R2 ;  /* 0x0000000400027825 */ /* 0x002fca00078e0202 */
[----:B0-----:R-:W-:Y:S01]  /*0a10*/  STG.E desc[UR10][R2.64], R6 ;  /* 0x0000000602007986 */ /* 0x001fe2000c10190a */
[----:B------:R-:W-:Y:S05]  /*0a20*/  EXIT ;  /* 0x000000000000794d */ /* 0x000fea0003800000 */
.L_x_10:
        /* <DEDUP_REMOVED lines=13> */
.L_x_32:


//--------------------- .text._Z9kernelRedPiS_S_i --------------------------
	.section	.text._Z9kernelRedPiS_S_i,"ax",@progbits
	.align	128
        .global         _Z9kernelRedPiS_S_i
        .type           _Z9kernelRedPiS_S_i,@function
        .size           _Z9kernelRedPiS_S_i,(.L_x_33 - _Z9kernelRedPiS_S_i)
        .other          _Z9kernelRedPiS_S_i,@"STO_CUDA_ENTRY STV_DEFAULT"
_Z9kernelRedPiS_S_i:
.text._Z9kernelRedPiS_S_i:
        /* <DEDUP_REMOVED lines=9> */
[----:B------:R-:W0:Y:S01]  /*0090*/  S2UR UR5, SR_CgaCtaId ;  /* 0x00000000000579c3 */ /* 0x000e220000008800 */
[----:B------:R-:W-:Y:S01]  /*00a0*/  UMOV UR4, 0x400 ;  /* 0x0000040000047882 */ /* 0x000fe20000000000 */
[----:B------:R-:W-:Y:S01]  /*00b0*/  IMAD.MOV.U32 R7, RZ, RZ, RZ ;  /* 0x000000ffff077224 */ /* 0x000fe200078e00ff */
[----:B------:R-:W1:Y:S05]  /*00c0*/  LDCU.64 UR6, c[0x0][0x358] ;  /* 0x00006b00ff0677ac */ /* 0x000e6a0008000a00 */
[----:B------:R-:W2:Y:S01]  /*00d0*/  LDC.64 R2, c[0x0][0x388] ;  /* 0x0000e200ff027b82 */ /* 0x000ea20000000a00 */
[----:B0-----:R-:W-:-:S06]  /*00e0*/  ULEA UR4, UR5, UR4, 0x18 ;  /* 0x0000000405047291 */ /* 0x001fcc000f8ec0ff */
[----:B------:R-:W-:Y:S01]  /*00f0*/  LEA R6, R0, UR4, 0x2 ;  /* 0x0000000400067c11 */ /* 0x000fe2000f8e10ff */
[----:B-12---:R-:W-:-:S07]  /*0100*/  IMAD.WIDE R2, R4, 0x4, R2 ;  /* 0x0000000404027825 */ /* 0x006fce00078e0202 */
.L_x_16:
[----:B012---:R-:W0:Y:S01]  /*0110*/  LDC.64 R8, c[0x0][0x380] ;  /* 0x0000e000ff087b82 */ /* 0x007e220000000a00 */
[----:B------:R-:W1:Y:S01]  /*0120*/  LDCU UR4, c[0x0][0x398] ;  /* 0x00007300ff0477ac */ /* 0x000e620008000800 */
[----:B------:R-:W2:Y:S01]  /*0130*/  LDG.E R10, desc[UR6][R2.64] ;  /* 0x00000006020a7981 */ /* 0x000ea2000c1e1900 */
[----:B-1----:R-:W-:-:S04]  /*0140*/  IMAD R11, R7, UR4, R4 ;  /* 0x00000004070b7c24 */ /* 0x002fc8000f8e0204 */
[----:B0-----:R-:W-:-:S06]  /*0150*/  IMAD.WIDE R8, R11, 0x4, R8 ;  /* 0x000000040b087825 */ /* 0x001fcc00078e0208 */
[----:B------:R-:W2:Y:S01]  /*0160*/  LDG.E R9, desc[UR6][R8.64] ;  /* 0x0000000608097981 */ /* 0x000ea2000c1e1900 */
[----:B------:R-:W-:Y:S02]  /*0170*/  IMAD.MOV.U32 R13, RZ, RZ, R5 ;  /* 0x000000ffff0d7224 */ /* 0x000fe400078e0005 */
[----:B--2---:R-:W-:-:S05]  /*0180*/  IMAD R11, R10, R9, RZ ;  /* 0x000000090a0b7224 */ /* 0x004fca00078e02ff */
[----:B------:R0:W-:Y:S01]  /*0190*/  STS [R6], R11 ;  /* 0x0000000b06007388 */ /* 0x0001e20000000800 */
[----:B------:R-:W-:Y:S06]  /*01a0*/  BAR.SYNC.DEFER_BLOCKING 0x0 ;  /* 0x0000000000007b1d */ /* 0x000fec0000010000 */
.L_x_13:
[----:B------:R-:W-:Y:S01]  /*01b0*/  ISETP.GE.U32.AND P0, PT, R0, R13, PT ;  /* 0x0000000d0000720c */ /* 0x000fe20003f06070 */
[----:B------:R-:W-:-:S12]  /*01c0*/  BSSY.RECONVERGENT B0, `(.L_x_11) ;  /* 0x000000c000007945 */ /* 0x000fd80003800200 */
[----:B-1----:R-:W-:Y:S05]  /*01d0*/  @P0 BRA `(.L_x_12) ;  /* 0x0000000000280947 */ /* 0x002fea0003800000 */
[C---:B------:R-:W-:Y:S01]  /*01e0*/  LEA R10, R13.reuse, R6, 0x2 ;  /* 0x000000060d0a7211 */ /* 0x040fe200078e10ff */
[----:B------:R-:W-:Y:S04]  /*01f0*/  LDS R8, [R6] ;  /* 0x0000000006087984 */ /* 0x000fe80000000800 */
[C---:B------:R-:W-:Y:S01]  /*0200*/  IMAD R12, R13.reuse, 0x4, R10 ;  /* 0x000000040d0c7824 */ /* 0x040fe200078e020a */
[----:B------:R-:W-:Y:S04]  /*0210*/  LDS R9, [R10] ;  /* 0x000000000a097984 */ /* 0x000fe80000000800 */
[----:B0-----:R-:W-:-:S02]  /*0220*/  LEA R11, R13, R12, 0x2 ;  /* 0x0000000c0d0b7211 */ /* 0x001fc400078e10ff */
[----:B------:R-:W0:Y:S04]  /*0230*/  LDS R12, [R12] ;  /* 0x000000000c0c7984 */ /* 0x000e280000000800 */
[----:B------:R-:W1:Y:S01]  /*0240*/  LDS R11, [R11] ;  /* 0x000000000b0b7984 */ /* 0x000e620000000800 */
[----:B0-----:R-:W-:-:S05]  /*0250*/  IADD3 R8, PT, PT, R12, R8, R9 ;  /* 0x000000080c087210 */ /* 0x001fca0007ffe009 */
[----:B-1----:R-:W-:-:S05]  /*0260*/  IMAD.IADD R9, R8, 0x1, R11 ;  /* 0x0000000108097824 */ /* 0x002fca00078e020b */
[----:B------:R1:W-:Y:S02]  /*0270*/  STS [R6], R9 ;  /* 0x0000000906007388 */ /* 0x0003e40000000800 */
.L_x_12:
[----:B------:R-:W-:Y:S05]  /*0280*/  BSYNC.RECONVERGENT B0 ;  /* 0x0000000000007941 */ /* 0x000fea0003800200 */
.L_x_11:
[----:B------:R-:W-:Y:S01]  /*0290*/  BAR.SYNC.DEFER_BLOCKING 0x0 ;  /* 0x0000000000007b1d */ /* 0x000fe20000010000 */
[----:B------:R-:W-:Y:S02]  /*02a0*/  ISETP.GT.U32.AND P0, PT, R13, 0x3, PT ;  /* 0x000000030d00780c */ /* 0x000fe40003f04070 */
[----:B------:R-:W-:-:S11]  /*02b0*/  SHF.R.U32.HI R13, RZ, 0x2, R13 ;  /* 0x00000002ff0d7819 */ /* 0x000fd6000001160d */
[----:B------:R-:W-:Y:S05]  /*02c0*/  @P0 BRA `(.L_x_13) ;  /* 0xfffffffc00b80947 */ /* 0x000fea000383ffff */
[----:B------:R-:W-:Y:S01]  /*02d0*/  ISETP.NE.AND P0, PT, R0, RZ, PT ;  /* 0x000000ff0000720c */ /* 0x000fe20003f05270 */
[----:B------:R-:W-:-:S12]  /*02e0*/  BSSY.RECONVERGENT B0, `(.L_x_14) ;  /* 0x0000009000007945 */ /* 0x000fd80003800200 */
[----:B------:R-:W-:Y:S05]  /*02f0*/  @P0 BRA `(.L_x_15) ;  /* 0x00000000001c0947 */ /* 0x000fea0003800000 */
[----:B------:R-:W2:Y:S01]  /*0300*/  S2UR UR5, SR_CgaCtaId ;  /* 0x00000000000579c3 */ /* 0x000ea20000008800 */
[----:B------:R-:W-:-:S07]  /*0310*/  UMOV UR4, 0x400 ;  /* 0x0000040000047882 */ /* 0x000fce0000000000 */
[----:B-1----:R-:W1:Y:S01]  /*0320*/  LDC.64 R8, c[0x0][0x390] ;  /* 0x0000e400ff087b82 */ /* 0x002e620000000a00 */
[----:B--2---:R-:W-:Y:S01]  /*0330*/  ULEA UR4, UR5, UR4, 0x18 ;  /* 0x0000000405047291 */ /* 0x004fe2000f8ec0ff */
[----:B-1----:R-:W-:-:S08]  /*0340*/  IMAD.WIDE.U32 R8, R7, 0x4, R8 ;  /* 0x0000000407087825 */ /* 0x002fd000078e0008 */
[----:B0-----:R-:W0:Y:S04]  /*0350*/  LDS R11, [UR4] ;  /* 0x00000004ff0b7984 */ /* 0x001e280008000800 */
[----:B0-----:R2:W-:Y:S02]  /*0360*/  REDG.E.ADD.STRONG.GPU desc[UR6][R8.64], R11 ;  /* 0x0000000b0800798e */ /* 0x0015e4000c12e106 */
.L_x_15:
[----:B------:R-:W-:Y:S05]  /*0370*/  BSYNC.RECONVERGENT B0 ;  /* 0x0000000000007941 */ /* 0x000fea0003800200 */
.L_x_14:
[----:B------:R-:W3:Y:S01]  /*0380*/  LDCU UR4, c[0x0][0x398] ;  /* 0x00007300ff0477ac */ /* 0x000ee20008000800 */
[----:B------:R-:W-:Y:S01]  /*0390*/  IADD3 R7, PT, PT, R7, 0x1, RZ ;  /* 0x0000000107077810 */ /* 0x000fe20007ffe0ff */
[----:B------:R-:W-:Y:S03]  /*03a0*/  BAR.SYNC.DEFER_BLOCKING 0x0 ;  /* 0x0000000000007b1d */ /* 0x000fe60000010000 */
[----:B---3--:R-:W-:-:S13]  /*03b0*/  ISETP.NE.AND P0, PT, R7, UR4, PT ;  /* 0x0000000407007c0c */ /* 0x008fda000bf05270 */
[----:B------:R-:W-:Y:S05]  /*03c0*/  @P0 BRA `(.L_x_16) ;  /* 0xfffffffc00500947 */ /* 0x000fea000383ffff */
[----:B------:R-:W-:Y:S05]  /*03d0*/  EXIT ;  /* 0x000000000000794d */ /* 0x000fea0003800000 */
.L_x_17:
        /* <DEDUP_REMOVED lines=10> */
.L_x_33:


//--------------------- .text._Z7kernelbPiS_S_i   --------------------------
	.section	.text._Z7kernelbPiS_S_i,"ax",@progbits
	.align	128
        .global         _Z7kernelbPiS_S_i
        .type           _Z7kernelbPiS_S_i,@function
        .size           _Z7kernelbPiS_S_i,(.L_x_34 - _Z7kernelbPiS_S_i)
        .other          _Z7kernelbPiS_S_i,@"STO_CUDA_ENTRY STV_DEFAULT"
_Z7kernelbPiS_S_i:
.text._Z7kernelbPiS_S_i:
        /* <DEDUP_REMOVED lines=13> */
[----:B------:R-:W-:-:S03]  /*00d0*/  HFMA2 R0, -RZ, RZ, 0, 0 ;  /* 0x00000000ff007431 */ /* 0x000fc600000001ff */
[----:B------:R-:W-:Y:S01]  /*00e0*/  ISETP.NE.AND P0, PT, R6, RZ, PT ;  /* 0x000000ff0600720c */ /* 0x000fe20003f05270 */
[----:B0-----:R-:W-:-:S05]  /*00f0*/  IMAD.WIDE R2, R7, 0x4, R2 ;  /* 0x0000000407027825 */ /* 0x001fca00078e0202 */
[----:B-1----:R0:W5:Y:S01]  /*0100*/  LDG.E R5, desc[UR8][R2.64] ;  /* 0x0000000802057981 */ /* 0x002162000c1e1900 */
[----:B------:R-:W-:Y:S01]  /*0110*/  IMAD R7, R7, R4, RZ ;  /* 0x0000000407077224 */ /* 0x000fe200078e02ff */
[----:B------:R-:W-:Y:S06]  /*0120*/  @!P1 BRA `(.L_x_18) ;  /* 0x0000000400549947 */ /* 0x000fec0003800000 */
[----:B------:R-:W1:Y:S01]  /*0130*/  LDCU.128 UR4, c[0x0][0x380] ;  /* 0x00007000ff0477ac */ /* 0x000e620008000c00 */
[----:B------:R-:W-:Y:S02]  /*0140*/  LOP3.LUT R0, R4, 0x7ffffff0, RZ, 0xc0, !PT ;  /* 0x7ffffff004007812 */ /* 0x000fe400078ec0ff */
[----:B------:R-:W-:Y:S02]  /*0150*/  MOV R13, R7 ;  /* 0x00000007000d7202 */ /* 0x000fe40000000f00 */
[----:B------:R-:W-:Y:S01]  /*0160*/  IADD3 R12, PT, PT, -R0, RZ, RZ ;  /* 0x000000ff000c7210 */ /* 0x000fe20007ffe1ff */
[----:B-1----:R-:W-:Y:S02]  /*0170*/  UIADD3 UR6, UP0, UPT, UR6, 0x20, URZ ;  /* 0x0000002006067890 */ /* 0x002fe4000ff1e0ff */
[----:B------:R-:W-:Y:S02]  /*0180*/  UIADD3 UR4, UP1, UPT, UR4, 0x20, URZ ;  /* 0x0000002004047890 */ /* 0x000fe4000ff3e0ff */
[----:B------:R-:W-:-:S02]  /*0190*/  UIADD3.X UR7, UPT, UPT, URZ, UR7, URZ, UP0, !UPT ;  /* 0x00000007ff077290 */ /* 0x000fc400087fe4ff */
[----:B------:R-:W-:Y:S01]  /*01a0*/  MOV R14, UR6 ;  /* 0x00000006000e7c02 */ /* 0x000fe20008000f00 */
[----:B------:R-:W-:-:S03]  /*01b0*/  UIADD3.X UR5, UPT, UPT, URZ, UR5, URZ, UP1, !UPT ;  /* 0x00000005ff057290 */ /* 0x000fc60008ffe4ff */
[----:B------:R-:W-:-:S09]  /*01c0*/  MOV R15, UR7 ;  /* 0x00000007000f7c02 */ /* 0x000fd20008000f00 */
.L_x_19:
[----:B------:R-:W-:Y:S02]  /*01d0*/  MOV R10, UR4 ;  /* 0x00000004000a7c02 */ /* 0x000fe40008000f00 */
[----:B------:R-:W-:Y:S02]  /*01e0*/  MOV R11, UR5 ;  /* 0x00000005000b7c02 */ /* 0x000fe40008000f00 */
[----:B------:R-:W-:Y:S02]  /*01f0*/  MOV R8, R14 ;  /* 0x0000000e00087202 */ /* 0x000fe40000000f00 */
[----:B------:R-:W-:Y:S01]  /*0200*/  MOV R9, R15 ;  /* 0x0000000f00097202 */ /* 0x000fe20000000f00 */
[----:B------:R-:W-:-:S04]  /*0210*/  IMAD.WIDE R10, R13, 0x4, R10 ;  /* 0x000000040d0a7825 */ /* 0x000fc800078e020a */
[----:B------:R-:W2:Y:S04]  /*0220*/  LDG.E R14, desc[UR8][R8.64+-0x20] ;  /* 0xffffe008080e7981 */ /* 0x000ea8000c1e1900 */
[----:B------:R-:W2:Y:S02]  /*0230*/  LDG.E R15, desc[UR8][R10.64+-0x20] ;  /* 0xffffe0080a0f7981 */ /* 0x000ea4000c1e1900 */
[----:B--2--5:R-:W-:-:S05]  /*0240*/  IMAD R15, R14, R15, R5 ;  /* 0x0000000f0e0f7224 */ /* 0x024fca00078e0205 */
[----:B------:R1:W-:Y:S04]  /*0250*/  STG.E desc[UR8][R2.64], R15 ;  /* 0x0000000f02007986 */ /* 0x0003e8000c101908 */
[----:B------:R-:W2:Y:S04]  /*0260*/  LDG.E R14, desc[UR8][R8.64+-0x1c] ;  /* 0xffffe408080e7981 */ /* 0x000ea8000c1e1900 */
[----:B----4-:R-:W2:Y:S02]  /*0270*/  LDG.E R5, desc[UR8][R10.64+-0x1c] ;  /* 0xffffe4080a057981 */ /* 0x010ea4000c1e1900 */
[----:B--2---:R-:W-:-:S05]  /*0280*/  IMAD R5, R14, R5, R15 ;  /* 0x000000050e057224 */ /* 0x004fca00078e020f */
[----:B------:R2:W-:Y:S04]  /*0290*/  STG.E desc[UR8][R2.64], R5 ;  /* 0x0000000502007986 */ /* 0x0005e8000c101908 */
[----:B------:R-:W3:Y:S04]  /*02a0*/  LDG.E R14, desc[UR8][R8.64+-0x18] ;  /* 0xffffe808080e7981 */ /* 0x000ee8000c1e1900 */
[----:B------:R-:W3:Y:S02]  /*02b0*/  LDG.E R16, desc[UR8][R10.64+-0x18] ;  /* 0xffffe8080a107981 */ /* 0x000ee4000c1e1900 */
[----:B---3--:R-:W-:-:S05]  /*02c0*/  IMAD R17, R14, R16, R5 ;  /* 0x000000100e117224 */ /* 0x008fca00078e0205 */
[----:B------:R3:W-:Y:S04]  /*02d0*/  STG.E desc[UR8][R2.64], R17 ;  /* 0x0000001102007986 */ /* 0x0007e8000c101908 */
[----:B------:R-:W1:Y:S04]  /*02e0*/  LDG.E R14, desc[UR8][R8.64+-0x14] ;  /* 0xffffec08080e7981 */ /* 0x000e68000c1e1900 */
[----:B------:R-:W1:Y:S02]  /*02f0*/  LDG.E R16, desc[UR8][R10.64+-0x14] ;  /* 0xffffec080a107981 */ /* 0x000e64000c1e1900 */
[----:B-1----:R-:W-:-:S05]  /*0300*/  IMAD R15, R14, R16, R17 ;  /* 0x000000100e0f7224 */ /* 0x002fca00078e0211 */
[----:B------:R1:W-:Y:S04]  /*0310*/  STG.E desc[UR8][R2.64], R15 ;  /* 0x0000000f02007986 */ /* 0x0003e8000c101908 */
[----:B------:R-:W2:Y:S04]  /*0320*/  LDG.E R14, desc[UR8][R8.64+-0x10] ;  /* 0xfffff008080e7981 */ /* 0x000ea8000c1e1900 */
[----:B------:R-:W2:Y:S02]  /*0330*/  LDG.E R16, desc[UR8][R10.64+-0x10] ;  /* 0xfffff0080a107981 */ /* 0x000ea4000c1e1900 */
        /* <DEDUP_REMOVED lines=34> */
[----:B------:R-:W4:Y:S04]  /*0560*/  LDG.E R14, desc[UR8][R8.64+0x14] ;  /* 0x00001408080e7981 */ /* 0x000f28000c1e1900 */
[----:B------:R-:W4:Y:S02]  /*0570*/  LDG.E R16, desc[UR8][R10.64+0x14] ;  /* 0x000014080a107981 */ /* 0x000f24000c1e1900 */
[----:B----4-:R-:W-:-:S05]  /*0580*/  IMAD R19, R14, R16, R15 ;  /* 0x000000100e137224 */ /* 0x010fca00078e020f */
[----:B------:R4:W-:Y:S04]  /*0590*/  STG.E desc[UR8][R2.64], R19 ;  /* 0x0000001302007986 */ /* 0x0009e8000c101908 */
[----:B------:R-:W3:Y:S04]  /*05a0*/  LDG.E R14, desc[UR8][R8.64+0x18] ;  /* 0x00001808080e7981 */ /* 0x000ee8000c1e1900 */
[----:B--2---:R-:W3:Y:S01]  /*05b0*/  LDG.E R5, desc[UR8][R10.64+0x18] ;  /* 0x000018080a057981 */ /* 0x004ee2000c1e1900 */
[----:B------:R-:W-:Y:S01]  /*05c0*/  IADD3 R12, PT, PT, R12, 0x10, RZ ;  /* 0x000000100c0c7810 */ /* 0x000fe20007ffe0ff */
[----:B---3--:R-:W-:-:S05]  /*05d0*/  IMAD R17, R14, R5, R19 ;  /* 0x000000050e117224 */ /* 0x008fca00078e0213 */
[----:B------:R4:W-:Y:S04]  /*05e0*/  STG.E desc[UR8][R2.64], R17 ;  /* 0x0000001102007986 */ /* 0x0009e8000c101908 */
[----:B------:R-:W2:Y:S04]  /*05f0*/  LDG.E R5, desc[UR8][R10.64+0x1c] ;  /* 0x00001c080a057981 */ /* 0x000ea8000c1e1900 */
[----:B------:R-:W2:Y:S01]  /*0600*/  LDG.E R14, desc[UR8][R8.64+0x1c] ;  /* 0x00001c08080e7981 */ /* 0x000ea2000c1e1900 */
[----:B------:R-:W-:Y:S02]  /*0610*/  ISETP.NE.AND P1, PT, R12, RZ, PT ;  /* 0x000000ff0c00720c */ /* 0x000fe40003f25270 */
[----:B------:R-:W-:Y:S01]  /*0620*/  IADD3 R13, PT, PT, R13, 0x10, RZ ;  /* 0x000000100d0d7810 */ /* 0x000fe20007ffe0ff */
[----:B--2---:R-:W-:Y:S01]  /*0630*/  IMAD R5, R14, R5, R17 ;  /* 0x000000050e057224 */ /* 0x004fe200078e0211 */
[----:B------:R-:W-:-:S04]  /*0640*/  IADD3 R14, P2, PT, R8, 0x40, RZ ;  /* 0x00000040080e7810 */ /* 0x000fc80007f5e0ff */
[----:B------:R4:W-:Y:S01]  /*0650*/  STG.E desc[UR8][R2.64], R5 ;  /* 0x0000000502007986 */ /* 0x0009e2000c101908 */
[----:B-1----:R-:W-:-:S04]  /*0660*/  IADD3.X R15, PT, PT, RZ, R9, RZ, P2, !PT ;  /* 0x00000009ff0f7210 */ /* 0x002fc800017fe4ff */
[----:B------:R-:W-:Y:S05]  /*0670*/  @P1 BRA `(.L_x_19) ;  /* 0xfffffff800d41947 */ /* 0x000fea000383ffff */
.L_x_18:
[----:B------:R-:W-:Y:S05]  /*0680*/  @!P0 EXIT ;  /* 0x000000000000894d */ /* 0x000fea0003800000 */
[----:B------:R-:W-:Y:S02]  /*0690*/  ISETP.GE.U32.AND P0, PT, R6, 0x8, PT ;  /* 0x000000080600780c */ /* 0x000fe40003f06070 */
[----:B------:R-:W-:-:S04]  /*06a0*/  LOP3.LUT R14, R4, 0x7, RZ, 0xc0, !PT ;  /* 0x00000007040e7812 */ /* 0x000fc800078ec0ff */
[----:B------:R-:W-:-:S07]  /*06b0*/  ISETP.NE.AND P1, PT, R14, RZ, PT ;  /* 0x000000ff0e00720c */ /* 0x000fce0003f25270 */
[----:B------:R-:W-:Y:S06]  /*06c0*/  @!P0 BRA `(.L_x_20) ;  /* 0x0000000000988947 */ /* 0x000fec0003800000 */
[----:B------:R-:W1:Y:S01]  /*06d0*/  LDC.64 R8, c[0x0][0x380] ;  /* 0x0000e000ff087b82 */ /* 0x000e620000000a00 */
[----:B------:R-:W-:-:S07]  /*06e0*/  IADD3 R13, PT, PT, R7, R0, RZ ;  /* 0x00000000070d7210 */ /* 0x000fce0007ffe0ff */
[----:B------:R-:W2:Y:S01]  /*06f0*/  LDC.64 R10, c[0x0][0x388] ;  /* 0x0000e200ff0a7b82 */ /* 0x000ea20000000a00 */
[----:B-1----:R-:W-:-:S05]  /*0700*/  IMAD.WIDE R8, R13, 0x4, R8 ;  /* 0x000000040d087825 */ /* 0x002fca00078e0208 */
[----:B------:R-:W4:Y:S01]  /*0710*/  LDG.E R12, desc[UR8][R8.64] ;  /* 0x00000008080c7981 */ /* 0x000f22000c1e1900 */
[----:B--2---:R-:W-:-:S05]  /*0720*/  IMAD.WIDE.U32 R10, R0, 0x4, R10 ;  /* 0x00000004000a7825 */ /* 0x004fca00078e000a */
[----:B------:R-:W4:Y:S02]  /*0730*/  LDG.E R6, desc[UR8][R10.64] ;  /* 0x000000080a067981 */ /* 0x000f24000c1e1900 */
[----:B----45:R-:W-:-:S05]  /*0740*/  IMAD R5, R6, R12, R5 ;  /* 0x0000000c06057224 */ /* 0x030fca00078e0205 */
        /* <DEDUP_REMOVED lines=21> */
[----:B------:R-:W3:Y:S04]  /*08a0*/  LDG.E R6, desc[UR8][R10.64+0x18] ;  /* 0x000018080a067981 */ /* 0x000ee8000c1e1900 */
[----:B------:R-:W3:Y:S02]  /*08b0*/  LDG.E R12, desc[UR8][R8.64+0x18] ;  /* 0x00001808080c7981 */ /* 0x000ee4000c1e1900 */
[----:B---3--:R-:W-:-:S05]  /*08c0*/  IMAD R17, R6, R12, R15 ;  /* 0x0000000c06117224 */ /* 0x008fca00078e020f */
[----:B------:R2:W-:Y:S04]  /*08d0*/  STG.E desc[UR8][R2.64], R17 ;  /* 0x0000001102007986 */ /* 0x0005e8000c101908 */
[----:B------:R-:W3:Y:S04]  /*08e0*/  LDG.E R6, desc[UR8][R10.64+0x1c] ;  /* 0x00001c080a067981 */ /* 0x000ee8000c1e1900 */
[----:B-1----:R-:W3:Y:S01]  /*08f0*/  LDG.E R5, desc[UR8][R8.64+0x1c] ;  /* 0x00001c0808057981 */ /* 0x002ee2000c1e1900 */
[----:B------:R-:W-:Y:S01]  /*0900*/  IADD3 R0, PT, PT, R0, 0x8, RZ ;  /* 0x0000000800007810 */ /* 0x000fe20007ffe0ff */
[----:B---3--:R-:W-:-:S05]  /*0910*/  IMAD R5, R6, R5, R17 ;  /* 0x0000000506057224 */ /* 0x008fca00078e0211 */
[----:B------:R2:W-:Y:S02]  /*0920*/  STG.E desc[UR8][R2.64], R5 ;  /* 0x0000000502007986 */ /* 0x0005e4000c101908 */
.L_x_20:
[----:B------:R-:W-:Y:S05]  /*0930*/  @!P1 EXIT ;  /* 0x000000000000994d */ /* 0x000fea0003800000 */
[----:B------:R-:W-:Y:S02]  /*0940*/  ISETP.GE.U32.AND P0, PT, R14, 0x4, PT ;  /* 0x000000040e00780c */ /* 0x000fe40003f06070 */
[----:B------:R-:W-:-:S04]  /*0950*/  LOP3.LUT R4, R4, 0x3, RZ, 0xc0, !PT ;  /* 0x0000000304047812 */ /* 0x000fc800078ec0ff */
[----:B------:R-:W-:-:S07]  /*0960*/  ISETP.NE.AND P1, PT, R4, RZ, PT ;  /* 0x000000ff0400720c */ /* 0x000fce0003f25270 */
[----:B------:R-:W-:Y:S06]  /*0970*/  @!P0 BRA `(.L_x_21) ;  /* 0x0000000000588947 */ /* 0x000fec0003800000 */
[----:B------:R-:W1:Y:S01]  /*0980*/  LDC.64 R8, c[0x0][0x380] ;  /* 0x0000e000ff087b82 */ /* 0x000e620000000a00 */
[----:B--2---:R-:W-:-:S07]  /*0990*/  IADD3 R13, PT, PT, R7, R0, RZ ;  /* 0x00000000070d7210 */ /* 0x004fce0007ffe0ff */
        /* <DEDUP_REMOVED lines=11> */
[----:B------:R-:W2:Y:S04]  /*0a50*/  LDG.E R6, desc[UR8][R10.64+0x8] ;  /* 0x000008080a067981 */ /* 0x000ea8000c1e1900 */
[----:B------:R-:W2:Y:S02]  /*0a60*/  LDG.E R12, desc[UR8][R8.64+0x8] ;  /* 0x00000808080c7981 */ /* 0x000ea4000c1e1900 */
[----:B--2---:R-:W-:-:S05]  /*0a70*/  IMAD R15, R6, R12, R13 ;  /* 0x0000000c060f7224 */ /* 0x004fca00078e020d */
[----:B------:R3:W-:Y:S04]  /*0a80*/  STG.E desc[UR8][R2.64], R15 ;  /* 0x0000000f02007986 */ /* 0x0007e8000c101908 */
[----:B------:R-:W1:Y:S04]  /*0a90*/  LDG.E R6, desc[UR8][R10.64+0xc] ;  /* 0x00000c080a067981 */ /* 0x000e68000c1e1900 */
[----:B------:R-:W1:Y:S01]  /*0aa0*/  LDG.E R12, desc[UR8][R8.64+0xc] ;  /* 0x00000c08080c7981 */ /* 0x000e62000c1e1900 */
[----:B------:R-:W-:Y:S01]  /*0ab0*/  IADD3 R0, PT, PT, R0, 0x4, RZ ;  /* 0x0000000400007810 */ /* 0x000fe20007ffe0ff */
[----:B-1----:R-:W-:-:S05]  /*0ac0*/  IMAD R5, R6, R12, R15 ;  /* 0x0000000c06057224 */ /* 0x002fca00078e020f */
[----:B------:R3:W-:Y:S02]  /*0ad0*/  STG.E desc[UR8][R2.64], R5 ;  /* 0x0000000502007986 */ /* 0x0007e4000c101908 */
.L_x_21:
[----:B------:R-:W-:Y:S05]  /*0ae0*/  @!P1 EXIT ;  /* 0x000000000000994d */ /* 0x000fea0003800000 */
[----:B------:R-:W1:Y:S01]  /*0af0*/  LDC.64 R10, c[0x0][0x388] ;  /* 0x0000e200ff0a7b82 */ /* 0x000e620000000a00 */
[----:B--23--:R-:W-:Y:S02]  /*0b00*/  IADD3 R13, PT, PT, R7, R0, RZ ;  /* 0x00000000070d7210 */ /* 0x00cfe40007ffe0ff */
[----:B------:R-:W-:-:S05]  /*0b10*/  IADD3 R4, PT, PT, -R4, RZ, RZ ;  /* 0x000000ff04047210 */ /* 0x000fca0007ffe1ff */
[----:B------:R-:W2:Y:S01]  /*0b20*/  LDC.64 R8, c[0x0][0x380] ;  /* 0x0000e000ff087b82 */ /* 0x000ea20000000a00 */
[----:B-1----:R-:W-:-:S07]  /*0b30*/  IMAD.WIDE.U32 R10, R0, 0x4, R10 ;  /* 0x00000004000a7825 */ /* 0x002fce00078e000a */
.L_x_22:
[----:B--2---:R-:W-:Y:S01]  /*0b40*/  IMAD.WIDE R6, R13, 0x4, R8 ;  /* 0x000000040d067825 */ /* 0x004fe200078e0208 */
[----:B-1----:R1:W4:Y:S05]  /*0b50*/  LDG.E R0, desc[UR8][R10.64] ;  /* 0x000000080a007981 */ /* 0x00232a000c1e1900 */
[----:B------:R-:W4:Y:S01]  /*0b60*/  LDG.E R6, desc[UR8][R6.64] ;  /* 0x0000000806067981 */ /* 0x000f22000c1e1900 */
[----:B------:R-:W-:-:S04]  /*0b70*/  IADD3 R4, PT, PT, R4, 0x1, RZ ;  /* 0x0000000104047810 */ /* 0x000fc80007ffe0ff */
[----:B------:R-:W-:Y:S02]  /*0b80*/  ISETP.NE.AND P0, PT, R4, RZ, PT ;  /* 0x000000ff0400720c */ /* 0x000fe40003f05270 */
[----:B-1----:R-:W-:Y:S02]  /*0b90*/  IADD3 R10, P1, PT, R10, 0x4, RZ ;  /* 0x000000040a0a7810 */ /* 0x002fe40007f3e0ff */
[----:B------:R-:W-:Y:S02]  /*0ba0*/  IADD3 R13, PT, PT, R13, 0x1, RZ ;  /* 0x000000010d0d7810 */ /* 0x000fe40007ffe0ff */
[----:B------:R-:W-:Y:S01]  /*0bb0*/  IADD3.X R11, PT, PT, RZ, R11, RZ, P1, !PT ;  /* 0x0000000bff0b7210 */ /* 0x000fe20000ffe4ff */
[----:B----45:R-:W-:-:S05]  /*0bc0*/  IMAD R5, R0, R6, R5 ;  /* 0x0000000600057224 */ /* 0x030fca00078e0205 */
[----:B------:R1:W-:Y:S01]  /*0bd0*/  STG.E desc[UR8][R2.64], R5 ;  /* 0x0000000502007986 */ /* 0x0003e2000c101908 */
[----:B------:R-:W-:Y:S05]  /*0be0*/  @P0 BRA `(.L_x_22) ;  /* 0xfffffffc00d40947 */ /* 0x000fea000383ffff */
[----:B------:R-:W-:Y:S05]  /*0bf0*/  EXIT ;  /* 0x000000000000794d */ /* 0x000fea0003800000 */
.L_x_23:
        /* <DEDUP_REMOVED lines=16> */
.L_x_34:


//--------------------- .text._Z7kernelxPiS_S_i   --------------------------
	.section	.text._Z7kernelxPiS_S_i,"ax",@progbits
	.align	128
        .global         _Z7kernelxPiS_S_i
        .type           _Z7kernelxPiS_S_i,@function
        .size           _Z7kernelxPiS_S_i,(.L_x_35 - _Z7kernelxPiS_S_i)
        .other          _Z7kernelxPiS_S_i,@"STO_CUDA_ENTRY STV_DEFAULT"
_Z7kernelxPiS_S_i:
.text._Z7kernelxPiS_S_i:
        /* <DEDUP_REMOVED lines=10> */
[C---:B------:R-:W-:Y:S01]  /*00a0*/  IADD3 R4, PT, PT, R0.reuse, -0x1, RZ ;  /* 0xffffffff00047810 */ /* 0x040fe20007ffe0ff */
[----:B------:R-:W1:Y:S01]  /*00b0*/  LDCU.64 UR6, c[0x0][0x358] ;  /* 0x00006b00ff0677ac */ /* 0x000e620008000a00 */
[----:B------:R-:W-:Y:S02]  /*00c0*/  LOP3.LUT R16, R0, 0xf, RZ, 0xc0, !PT ;  /* 0x0000000f00107812 */ /* 0x000fe400078ec0ff */
[----:B------:R-:W-:Y:S01]  /*00d0*/  ISETP.GE.U32.AND P1, PT, R4, 0xf, PT ;  /* 0x0000000f0400780c */ /* 0x000fe20003f26070 */
[----:B------:R-:W-:Y:S01]  /*00e0*/  HFMA2 R4, -RZ, RZ, 0, 0 ;  /* 0x00000000ff047431 */ /* 0x000fe200000001ff */
[----:B------:R-:W-:Y:S01]  /*00f0*/  ISETP.NE.AND P0, PT, R16, RZ, PT ;  /* 0x000000ff1000720c */ /* 0x000fe20003f05270 */
[----:B0-----:R-:W-:-:S10]  /*0100*/  IMAD.WIDE R2, R5, 0x4, R2 ;  /* 0x0000000405027825 */ /* 0x001fd400078e0202 */
[----:B-1----:R-:W-:Y:S05]  /*0110*/  @!P1 BRA `(.L_x_24) ;  /* 0x0000000800149947 */ /* 0x002fea0003800000 */
[----:B------:R-:W0:Y:S01]  /*0120*/  LDCU.64 UR4, c[0x0][0x390] ;  /* 0x00007200ff0477ac */ /* 0x000e220008000a00 */
[----:B------:R-:W-:Y:S02]  /*0130*/  LOP3.LUT R4, R0, 0x7ffffff0, RZ, 0xc0, !PT ;  /* 0x7ffffff000047812 */ /* 0x000fe400078ec0ff */
[----:B------:R-:W-:Y:S02]  /*0140*/  MOV R11, R5 ;  /* 0x00000005000b7202 */ /* 0x000fe40000000f00 */
[----:B------:R-:W-:Y:S01]  /*0150*/  IADD3 R10, PT, PT, -R4, RZ, RZ ;  /* 0x000000ff040a7210 */ /* 0x000fe20007ffe1ff */
[----:B0-----:R-:W-:-:S04]  /*0160*/  UIADD3 UR4, UP0, UPT, UR4, 0x20, URZ ;  /* 0x0000002004047890 */ /* 0x001fc8000ff1e0ff */
[----:B------:R-:W-:Y:S02]  /*0170*/  UIADD3.X UR5, UPT, UPT, URZ, UR5, URZ, UP0, !UPT ;  /* 0x00000005ff057290 */ /* 0x000fe400087fe4ff */
[----:B------:R-:W-:-:S04]  /*0180*/  MOV R14, UR4 ;  /* 0x00000004000e7c02 */ /* 0x000fc80008000f00 */
[----:B------:R-:W-:-:S07]  /*0190*/  MOV R17, UR5 ;  /* 0x0000000500117c02 */ /* 0x000fce0008000f00 */
.L_x_25:
[----:B------:R-:W0:Y:S01]  /*01a0*/  LDC.64 R8, c[0x0][0x380] ;  /* 0x0000e000ff087b82 */ /* 0x000e220000000a00 */
[----:B------:R-:W2:Y:S01]  /*01b0*/  LDG.E R6, desc[UR6][R2.64] ;  /* 0x0000000602067981 */ /* 0x000ea2000c1e1900 */
[----:B0-----:R-:W-:-:S05]  /*01c0*/  IMAD.WIDE R8, R11, 0x4, R8 ;  /* 0x000000040b087825 */ /* 0x001fca00078e0208 */
[----:B------:R-:W2:Y:S01]  /*01d0*/  LDG.E R7, desc[UR6][R8.64] ;  /* 0x0000000608077981 */ /* 0x000ea2000c1e1900 */
[----:B------:R-:W0:Y:S01]  /*01e0*/  S2R R12, SR_LANEID ;  /* 0x00000000000c7919 */ /* 0x000e220000000000 */
[----:B------:R-:W-:Y:S02]  /*01f0*/  VOTEU.ANY UR4, UPT, PT ;  /* 0x0000000000047886 */ /* 0x000fe400038e0100 */
[----:B------:R-:W-:-:S06]  /*0200*/  UFLO.U32 UR4, UR4 ;  /* 0x00000004000472bd */ /* 0x000fcc00080e0000 */
[----:B0-----:R-:W-:Y:S01]  /*0210*/  ISETP.EQ.U32.AND P1, PT, R12, UR4, PT ;  /* 0x000000040c007c0c */ /* 0x001fe2000bf22070 */
[----:B------:R-:W-:-:S04]  /*0220*/  IMAD.WIDE.U32 R12, R0, 0x4, R8 ;  /* 0x00000004000c7825 */ /* 0x000fc800078e0008 */
[----:B--2---:R-:W-:-:S04]  /*0230*/  IMAD R6, R6, R7, RZ ;  /* 0x0000000706067224 */ /* 0x004fc800078e02ff */
[----:B------:R0:W1:Y:S01]  /*0240*/  REDUX.SUM UR5, R6 ;  /* 0x00000000060573c4 */ /* 0x000062000000c000 */
[----:B------:R-:W-:Y:S02]  /*0250*/  MOV R7, R17 ;  /* 0x0000001100077202 */ /* 0x000fe40000000f00 */
[----:B0-----:R-:W-:Y:S02]  /*0260*/  MOV R6, R14 ;  /* 0x0000000e00067202 */ /* 0x001fe40000000f00 */
[----:B-1----:R-:W-:-:S05]  /*0270*/  MOV R19, UR5 ;  /* 0x0000000500137c02 */ /* 0x002fca0008000f00 */
[----:B------:R0:W-:Y:S04]  /*0280*/  @P1 REDG.E.ADD.STRONG.GPU desc[UR6][R6.64+-0x20], R19 ;  /* 0xffffe0130600198e */ /* 0x0001e8000c12e106 */
[----:B------:R-:W2:Y:S04]  /*0290*/  LDG.E R13, desc[UR6][R12.64] ;  /* 0x000000060c0d7981 */ /* 0x000ea8000c1e1900 */
[----:B------:R-:W2:Y:S02]  /*02a0*/  LDG.E R14, desc[UR6][R2.64] ;  /* 0x00000006020e7981 */ /* 0x000ea4000c1e1900 */
[----:B--2---:R-:W-:-:S04]  /*02b0*/  IMAD R17, R14, R13, RZ ;  /* 0x0000000d0e117224 */ /* 0x004fc800078e02ff */
[----:B------:R-:W1:Y:S01]  /*02c0*/  REDUX.SUM UR4, R17 ;  /* 0x00000000110473c4 */ /* 0x000e62000000c000 */
[----:B------:R-:W-:Y:S01]  /*02d0*/  IMAD.WIDE.U32 R14, R0, 0x8, R8 ;  /* 0x00000008000e7825 */ /* 0x000fe200078e0008 */
[----:B-1----:R-:W-:-:S05]  /*02e0*/  MOV R21, UR4 ;  /* 0x0000000400157c02 */ /* 0x002fca0008000f00 */
[----:B------:R1:W-:Y:S04]  /*02f0*/  @P1 REDG.E.ADD.STRONG.GPU desc[UR6][R6.64+-0x1c], R21 ;  /* 0xffffe4150600198e */ /* 0x0003e8000c12e106 */
[----:B------:R-:W2:Y:S04]  /*0300*/  LDG.E R15, desc[UR6][R14.64] ;  /* 0x000000060e0f7981 */ /* 0x000ea8000c1e1900 */
[----:B------:R-:W2:Y:S01]  /*0310*/  LDG.E R18, desc[UR6][R2.64] ;  /* 0x0000000602127981 */ /* 0x000ea2000c1e1900 */
[----:B------:R-:W-:-:S04]  /*0320*/  IMAD.WIDE.U32 R12, R0, 0xc, R8 ;  /* 0x0000000c000c7825 */ /* 0x000fc800078e0008 */
[----:B--2---:R-:W-:-:S04]  /*0330*/  IMAD R18, R18, R15, RZ ;  /* 0x0000000f12127224 */ /* 0x004fc800078e02ff */
[----:B------:R-:W0:Y:S02]  /*0340*/  REDUX.SUM UR4, R18 ;  /* 0x00000000120473c4 */ /* 0x000e24000000c000 */
[----:B0-----:R-:W-:-:S05]  /*0350*/  MOV R19, UR4 ;  /* 0x0000000400137c02 */ /* 0x001fca0008000f00 */
[----:B------:R0:W-:Y:S04]  /*0360*/  @P1 REDG.E.ADD.STRONG.GPU desc[UR6][R6.64+-0x18], R19 ;  /* 0xffffe8130600198e */ /* 0x0001e8000c12e106 */
[----:B------:R-:W2:Y:S04]  /*0370*/  LDG.E R12, desc[UR6][R12.64] ;  /* 0x000000060c0c7981 */ /* 0x000ea8000c1e1900 */
[----:B------:R-:W2:Y:S01]  /*0380*/  LDG.E R17, desc[UR6][R2.64] ;  /* 0x0000000602117981 */ /* 0x000ea2000c1e1900 */
[----:B------:R-:W-:-:S04]  /*0390*/  IMAD.WIDE.U32 R14, R0, 0x10, R8 ;  /* 0x00000010000e7825 */ /* 0x000fc800078e0008 */
[----:B--2---:R-:W-:-:S04]  /*03a0*/  IMAD R17, R17, R12, RZ ;  /* 0x0000000c11117224 */ /* 0x004fc800078e02ff */
[----:B------:R-:W1:Y:S02]  /*03b0*/  REDUX.SUM UR4, R17 ;  /* 0x00000000110473c4 */ /* 0x000e64000000c000 */
        /* <DEDUP_REMOVED lines=81> */
[----:B------:R-:W-:Y:S01]  /*08d0*/  VIADD R10, R10, 0x10 ;  /* 0x000000100a0a7836 */ /* 0x000fe20000000000 */
[----:B------:R-:W-:-:S02]  /*08e0*/  IADD3 R14, P2, PT, R6, 0x40, RZ ;  /* 0x00000040060e7810 */ /* 0x000fc40007f5e0ff */
[----:B------:R-:W-:Y:S02]  /*08f0*/  LEA R11, R0, R11, 0x4 ;  /* 0x0000000b000b7211 */ /* 0x000fe400078e20ff */
[----:B------:R-:W-:Y:S01]  /*0900*/  IADD3.X R17, PT, PT, RZ, R7, RZ, P2, !PT ;  /* 0x00000007ff117210 */ /* 0x000fe200017fe4ff */
[----:B--2---:R-:W-:-:S04]  /*0910*/  IMAD R12, R12, R9, RZ ;  /* 0x000000090c0c7224 */ /* 0x004fc800078e02ff */
[----:B------:R-:W1:Y:S02]  /*0920*/  REDUX.SUM UR4, R12 ;  /* 0x000000000c0473c4 */ /* 0x000e64000000c000 */
[----:B-1----:R-:W-:-:S05]  /*0930*/  MOV R15, UR4 ;  /* 0x00000004000f7c02 */ /* 0x002fca0008000f00 */
[----:B------:R0:W-:Y:S01]  /*0940*/  @P1 REDG.E.ADD.STRONG.GPU desc[UR6][R6.64+0x1c], R15 ;  /* 0x00001c0f0600198e */ /* 0x0001e2000c12e106 */
[----:B------:R-:W-:-:S13]  /*0950*/  ISETP.NE.AND P1, PT, R10, RZ, PT ;  /* 0x000000ff0a00720c */ /* 0x000fda0003f25270 */
[----:B0-----:R-:W-:Y:S05]  /*0960*/  @P1 BRA `(.L_x_25) ;  /* 0xfffffff8000c1947 */ /* 0x001fea000383ffff */
.L_x_24:
[----:B------:R-:W-:Y:S05]  /*0970*/  @!P0 EXIT ;  /* 0x000000000000894d */ /* 0x000fea0003800000 */
[----:B------:R-:W-:Y:S02]  /*0980*/  ISETP.GE.U32.AND P0, PT, R16, 0x8, PT ;  /* 0x000000081000780c */ /* 0x000fe40003f06070 */
[----:B------:R-:W-:-:S04]  /*0990*/  LOP3.LUT R12, R0, 0x7, RZ, 0xc0, !PT ;  /* 0x00000007000c7812 */ /* 0x000fc800078ec0ff */
[----:B------:R-:W-:-:S07]  /*09a0*/  ISETP.NE.AND P1, PT, R12, RZ, PT ;  /* 0x000000ff0c00720c */ /* 0x000fce0003f25270 */
[----:B------:R-:W-:Y:S06]  /*09b0*/  @!P0 BRA `(.L_x_26) ;  /* 0x0000000400048947 */ /* 0x000fec0003800000 */
[----:B------:R-:W0:Y:S01]  /*09c0*/  LDC.64 R8, c[0x0][0x380] ;  /* 0x0000e000ff087b82 */ /* 0x000e220000000a00 */
[----:B------:R-:W-:Y:S01]  /*09d0*/  IMAD R7, R4, R0, R5 ;  /* 0x0000000004077224 */ /* 0x000fe200078e0205 */
[----:B------:R-:W2:Y:S03]  /*09e0*/  LDG.E R6, desc[UR6][R2.64] ;  /* 0x0000000602067981 */ /* 0x000ea6000c1e1900 */
[----:B0-----:R-:W-:-:S05]  /*09f0*/  IMAD.WIDE R8, R7, 0x4, R8 ;  /* 0x0000000407087825 */ /* 0x001fca00078e0208 */
[----:B------:R-:W2:Y:S01]  /*0a00*/  LDG.E R7, desc[UR6][R8.64] ;  /* 0x0000000608077981 */ /* 0x000ea2000c1e1900 */
[----:B------:R-:W0:Y:S01]  /*0a10*/  S2R R10, SR_LANEID ;  /* 0x00000000000a7919 */ /* 0x000e220000000000 */
[----:B------:R-:W-:Y:S02]  /*0a20*/  VOTEU.ANY UR4, UPT, PT ;  /* 0x0000000000047886 */ /* 0x000fe400038e0100 */
[----:B------:R-:W-:-:S06]  /*0a30*/  UFLO.U32 UR4, UR4 ;  /* 0x00000004000472bd */ /* 0x000fcc00080e0000 */
[----:B0-----:R-:W-:Y:S01]  /*0a40*/  ISETP.EQ.U32.AND P0, PT, R10, UR4, PT ;  /* 0x000000040a007c0c */ /* 0x001fe2000bf02070 */
[----:B------:R-:W-:-:S04]  /*0a50*/  IMAD.WIDE.U32 R10, R0, 0x4, R8 ;  /* 0x00000004000a7825 */ /* 0x000fc800078e0008 */
[----:B--2---:R-:W-:Y:S02]  /*0a60*/  IMAD R13, R6, R7, RZ ;  /* 0x00000007060d7224 */ /* 0x004fe400078e02ff */
[----:B------:R-:W0:Y:S08]  /*0a70*/  LDC.64 R6, c[0x0][0x390] ;  /* 0x0000e400ff067b82 */ /* 0x000e300000000a00 */
[----:B------:R-:W1:Y:S01]  /*0a80*/  REDUX.SUM UR5, R13 ;  /* 0x000000000d0573c4 */ /* 0x000e62000000c000 */
[----:B0-----:R-:W-:Y:S01]  /*0a90*/  IMAD.WIDE.U32 R6, R4, 0x4, R6 ;  /* 0x0000000404067825 */ /* 0x001fe200078e0006 */
        /* <DEDUP_REMOVED lines=13> */
[----:B------:R-:W2:Y:S02]  /*0b70*/  REDUX.SUM UR4, R13 ;  /* 0x000000000d0473c4 */ /* 0x000ea4000000c000 */
[----:B--2---:R-:W-:-:S05]  /*0b80*/  MOV R19, UR4 ;  /* 0x0000000400137c02 */ /* 0x004fca0008000f00 */
[----:B------:R2:W-:Y:S04]  /*0b90*/  @P0 REDG.E.ADD.STRONG.GPU desc[UR6][R6.64+0x8], R19 ;  /* 0x000008130600098e */ /* 0x0005e8000c12e106 */
[----:B------:R-:W3:Y:S04]  /*0ba0*/  LDG.E R14, desc[UR6][R2.64] ;  /* 0x00000006020e7981 */ /* 0x000ee8000c1e1900 */
[----:B0-----:R-:W3:Y:S01]  /*0bb0*/  LDG.E R15, desc[UR6][R10.64] ;  /* 0x000000060a0f7981 */ /* 0x001ee2000c1e1900 */
[----:B------:R-:W-:-:S04]  /*0bc0*/  IMAD.WIDE.U32 R8, R0, 0x4, R10 ;  /* 0x0000000400087825 */ /* 0x000fc800078e000a */
[----:B---3--:R-:W-:-:S04]  /*0bd0*/  IMAD R14, R14, R15, RZ ;  /* 0x0000000f0e0e7224 */ /* 0x008fc800078e02ff */
[----:B------:R-:W1:Y:S02]  /*0be0*/  REDUX.SUM UR4, R14 ;  /* 0x000000000e0473c4 */ /* 0x000e64000000c000 */
[----:B-1----:R-:W-:-:S05]  /*0bf0*/  MOV R17, UR4 ;  /* 0x0000000400117c02 */ /* 0x002fca0008000f00 */
[----:B------:R0:W-:Y:S04]  /*0c00*/  @P0 REDG.E.ADD.STRONG.GPU desc[UR6][R6.64+0xc], R17 ;  /* 0x00000c110600098e */ /* 0x0001e8000c12e106 */
[----:B------:R-:W3:Y:S04]  /*0c10*/  LDG.E R13, desc[UR6][R2.64] ;  /* 0x00000006020d7981 */ /* 0x000ee8000c1e1900 */
[----:B------:R-:W3:Y:S01]  /*0c20*/  LDG.E R16, desc[UR6][R8.64] ;  /* 0x0000000608107981 */ /* 0x000ee2000c1e1900 */
[----:B------:R-:W-:-:S04]  /*0c30*/  IMAD.WIDE.U32 R10, R0, 0x4, R8 ;  /* 0x00000004000a7825 */ /* 0x000fc800078e0008 */
[----:B---3--:R-:W-:-:S04]  /*0c40*/  IMAD R13, R13, R16, RZ ;  /* 0x000000100d0d7224 */ /* 0x008fc800078e02ff */
[----:B------:R-:W2:Y:S02]  /*0c50*/  REDUX.SUM UR4, R13 ;  /* 0x000000000d0473c4 */ /* 0x000ea4000000c000 */
[----:B--2---:R-:W-:-:S05]  /*0c60*/  MOV R19, UR4 ;  /* 0x0000000400137c02 */ /* 0x004fca0008000f00 */
[----:B------:R-:W-:Y:S04]  /*0c70*/  @P0 REDG.E.ADD.STRONG.GPU desc[UR6][R6.64+0x10], R19 ;  /* 0x000010130600098e */ /* 0x000fe8000c12e106 */
        /* <DEDUP_REMOVED lines=15> */
[----:B------:R-:W2:Y:S02]  /*0d70*/  LDG.E R14, desc[UR6][R2.64] ;  /* 0x00000006020e7981 */ /* 0x000ea4000c1e1900 */
[----:B--2---:R-:W-:-:S04]  /*0d80*/  IMAD R14, R14, R11, RZ ;  /* 0x0000000b0e0e7224 */ /* 0x004fc800078e02ff */
[----:B------:R-:W1:Y:S02]  /*0d90*/  REDUX.SUM UR4, R14 ;  /* 0x000000000e0473c4 */ /* 0x000e64000000c000 */
[----:B-1----:R-:W-:-:S05]  /*0da0*/  MOV R15, UR4 ;  /* 0x00000004000f7c02 */ /* 0x002fca0008000f00 */
[----:B------:R0:W-:Y:S01]  /*0db0*/  @P0 REDG.E.ADD.STRONG.GPU desc[UR6][R6.64+0x1c], R15 ;  /* 0x00001c0f0600098e */ /* 0x0001e2000c12e106 */
[----:B------:R-:W-:-:S07]  /*0dc0*/  IADD3 R4, PT, PT, R4, 0x8, RZ ;  /* 0x0000000804047810 */ /* 0x000fce0007ffe0ff */
.L_x_26:
[----:B------:R-:W-:Y:S05]  /*0dd0*/  @!P1 EXIT ;  /* 0x000000000000994d */ /* 0x000fea0003800000 */
[----:B------:R-:W-:Y:S02]  /*0de0*/  ISETP.GE.U32.AND P0, PT, R12, 0x4, PT ;  /* 0x000000040c00780c */ /* 0x000fe40003f06070 */
[----:B0-----:R-:W-:-:S04]  /*0df0*/  LOP3.LUT R6, R0, 0x3, RZ, 0xc0, !PT ;  /* 0x0000000300067812 */ /* 0x001fc800078ec0ff */
        /* <DEDUP_REMOVED lines=22> */
[----:B------:R-:W-:-:S04]  /*0f60*/  IMAD.WIDE.U32 R10, R0, 0x4, R12 ;  /* 0x00000004000a7825 */ /* 0x000fc800078e000c */
[----:B-1----:R-:W-:-:S05]  /*0f70*/  IMAD.U32 R17, RZ, RZ, UR4 ;  /* 0x00000004ff117e24 */ /* 0x002fca000f8e00ff */
        /* <DEDUP_REMOVED lines=15> */
.L_x_27:
[----:B------:R-:W-:Y:S05]  /*1070*/  @!P1 EXIT ;  /* 0x000000000000994d */ /* 0x000fea0003800000 */
[----:B------:R-:W1:Y:S01]  /*1080*/  LDC.64 R10, c[0x0][0x390] ;  /* 0x0000e400ff0a7b82 */ /* 0x000e620000000a00 */
[----:B------:R-:W-:Y:S01]  /*1090*/  IMAD R7, R4, R0, R5 ;  /* 0x0000000004077224 */ /* 0x000fe200078e0205 */
[----:B------:R-:W-:-:S06]  /*10a0*/  IADD3 R6, PT, PT, -R6, RZ, RZ ;  /* 0x000000ff06067210 */ /* 0x000fcc0007ffe1ff */
[----:B0-----:R-:W0:Y:S01]  /*10b0*/  LDC.64 R8, c[0x0][0x380] ;  /* 0x0000e000ff087b82 */ /* 0x001e220000000a00 */
[----:B-1----:R-:W-:-:S03]  /*10c0*/  IMAD.WIDE.U32 R10, R4, 0x4, R10 ;  /* 0x00000004040a7825 */ /* 0x002fc600078e000a */
[----:B------:R-:W-:Y:S02]  /*10d0*/  MOV R12, R10 ;  /* 0x0000000a000c7202 */ /* 0x000fe40000000f00 */
[----:B------:R-:W-:-:S07]  /*10e0*/  MOV R13, R11 ;  /* 0x0000000b000d7202 */ /* 0x000fce0000000f00 */
.L_x_28:
[----:B0-----:R-:W-:Y:S01]  /*10f0*/  IMAD.WIDE R4, R7, 0x4, R8 ;  /* 0x0000000407047825 */ /* 0x001fe200078e0208 */
[----:B------:R-:W2:Y:S05]  /*1100*/  LDG.E R10, desc[UR6][R2.64] ;  /* 0x00000006020a7981 */ /* 0x000eaa000c1e1900 */
[----:B------:R0:W2:Y:S01]  /*1110*/  LDG.E R5, desc[UR6][R4.64] ;  /* 0x0000000604057981 */ /* 0x0000a2000c1e1900 */
[----:B------:R-:W-:Y:S02]  /*1120*/  VOTEU.ANY UR4, UPT, PT ;  /* 0x0000000000047886 */ /* 0x000fe400038e0100 */
[----:B------:R-:W-:Y:S01]  /*1130*/  UFLO.U32 UR4, UR4 ;  /* 0x00000004000472bd */ /* 0x000fe200080e0000 */
[----:B------:R-:W1:Y:S01]  /*1140*/  S2R R11, SR_LANEID ;  /* 0x00000000000b7919 */ /* 0x000e620000000000 */
[----:B------:R-:W-:-:S02]  /*1150*/  IADD3 R6, PT, PT, R6, 0x1, RZ ;  /* 0x0000000106067810 */ /* 0x000fc40007ffe0ff */
[----:B0-----:R-:W-:Y:S02]  /*1160*/  MOV R4, R12 ;  /* 0x0000000c00047202 */ /* 0x001fe40000000f00 */
[----:B-1----:R-:W-:Y:S02]  /*1170*/  ISETP.EQ.U32.AND P0, PT, R11, UR4, PT ;  /* 0x000000040b007c0c */ /* 0x002fe4000bf02070 */
[----:B------:R-:W-:Y:S02]  /*1180*/  IADD3 R12, P1, PT, R12, 0x4, RZ ;  /* 0x000000040c0c7810 */ /* 0x000fe40007f3e0ff */
[----:B------:R-:W-:Y:S01]  /*1190*/  IADD3 R7, PT, PT, R7, R0, RZ ;  /* 0x0000000007077210 */ /* 0x000fe20007ffe0ff */
[----:B--2---:R-:W-:Y:S01]  /*11a0*/  IMAD R10, R10, R5, RZ ;  /* 0x000000050a0a7224 */ /* 0x004fe200078e02ff */
[----:B------:R-:W-:-:S03]  /*11b0*/  MOV R5, R13 ;  /* 0x0000000d00057202 */ /* 0x000fc60000000f00 */
[----:B------:R-:W0:Y:S01]  /*11c0*/  REDUX.SUM UR5, R10 ;  /* 0x000000000a0573c4 */ /* 0x000e22000000c000 */
[----:B------:R-:W-:Y:S02]  /*11d0*/  IADD3.X R13, PT, PT, RZ, R13, RZ, P1, !PT ;  /* 0x0000000dff0d7210 */ /* 0x000fe40000ffe4ff */
[----:B0-----:R-:W-:-:S05]  /*11e0*/  MOV R11, UR5 ;  /* 0x00000005000b7c02 */ /* 0x001fca0008000f00 */
[----:B------:R1:W-:Y:S01]  /*11f0*/  @P0 REDG.E.ADD.STRONG.GPU desc[UR6][R4.64], R11 ;  /* 0x0000000b0400098e */ /* 0x0003e2000c12e106 */
[----:B------:R-:W-:-:S13]  /*1200*/  ISETP.NE.AND P0, PT, R6, RZ, PT ;  /* 0x000000ff0600720c */ /* 0x000fda0003f05270 */
[----:B-1----:R-:W-:Y:S05]  /*1210*/  @P0 BRA `(.L_x_28) ;  /* 0xfffffffc00b40947 */ /* 0x002fea000383ffff */
[----:B------:R-:W-:Y:S05]  /*1220*/  EXIT ;  /* 0x000000000000794d */ /* 0x000fea0003800000 */
.L_x_29:
        /* <DEDUP_REMOVED lines=13> */
.L_x_35:


//--------------------- .text._Z7kernelAPiS_S_i   --------------------------
	.section	.text._Z7kernelAPiS_S_i,"ax",@progbits
	.align	128
        .global         _Z7kernelAPiS_S_i
        .type           _Z7kernelAPiS_S_i,@function
        .size           _Z7kernelAPiS_S_i,(.L_x_36 - _Z7kernelAPiS_S_i)
        .other          _Z7kernelAPiS_S_i,@"STO_CUDA_ENTRY STV_DEFAULT"
_Z7kernelAPiS_S_i:
.text._Z7kernelAPiS_S_i:
[----:B------:R-:W-:Y:S08]  /*0000*/  LDC R1, c[0x0][0x37c] ;  /* 0x0000df00ff017b82 */ /* 0x000ff00000000800 */
[----:B------:R-:W0:Y:S01]  /*0010*/  LDC R0, c[0x0][0x398] ;  /* 0x0000e600ff007b82 */ /* 0x000e220000000800 */
[----:B------:R-:W1:Y:S07]  /*0020*/  S2R R5, SR_TID.X ;  /* 0x0000000000057919 */ /* 0x000e6e0000002100 */
[----:B------:R-:W1:Y:S08]  /*0030*/  S2UR UR4, SR_CTAID.X ;  /* 0x00000000000479c3 */ /* 0x000e700000002500 */
[----:B------:R-:W1:Y:S01]  /*0040*/  LDC R6, c[0x0][0x360] ;  /* 0x0000d800ff067b82 */ /* 0x000e620000000800 */
[----:B0-----:R-:W-:-:S04]  /*0050*/  IABS R7, R0 ;  /* 0x0000000000077213 */ /* 0x001fc80000000000 */
[----:B------:R-:W0:Y:S01]  /*0060*/  I2F.RP R4, R7 ;  /* 0x0000000700047306 */ /* 0x000e220000209400 */
[----:B-1----:R-:W-:-:S07]  /*0070*/  IMAD R5, R6, UR4, R5 ;  /* 0x0000000406057c24 */ /* 0x002fce000f8e0205 */
[----:B0-----:R-:W0:Y:S01]  /*0080*/  MUFU.RCP R4, R4 ;  /* 0x0000000400047308 */ /* 0x001e220000001000 */
[----:B------:R-:W-:Y:S01]  /*0090*/  IABS R6, R5 ;  /* 0x0000000500067213 */ /* 0x000fe20000000000 */
[----:B0-----:R-:W-:-:S06]  /*00a0*/  VIADD R2, R4, 0xffffffe ;  /* 0x0ffffffe04027836 */ /* 0x001fcc0000000000 */
[----:B------:R0:W1:Y:S02]  /*00b0*/  F2I.FTZ.U32.TRUNC.NTZ R3, R2 ;  /* 0x0000000200037305 */ /* 0x000064000021f000 */
[----:B0-----:R-:W-:Y:S02]  /*00c0*/  HFMA2 R2, -RZ, RZ, 0, 0 ;  /* 0x00000000ff027431 */ /* 0x001fe400000001ff */
[----:B-1----:R-:W-:-:S04]  /*00d0*/  IMAD.MOV R8, RZ, RZ, -R3 ;  /* 0x000000ffff087224 */ /* 0x002fc800078e0a03 */
[----:B------:R-:W-:Y:S01]  /*00e0*/  IMAD R9, R8, R7, RZ ;  /* 0x0000000708097224 */ /* 0x000fe200078e02ff */
[----:B------:R-:W-:-:S03]  /*00f0*/  LOP3.LUT R8, RZ, R0, RZ, 0x33, !PT ;  /* 0x00000000ff087212 */ /* 0x000fc600078e33ff */
[----:B------:R-:W-:Y:S01]  /*0100*/  IMAD.HI.U32 R3, R3, R9, R2 ;  /* 0x0000000903037227 */ /* 0x000fe200078e0002 */
[----:B------:R-:W-:-:S04]  /*0110*/  LOP3.LUT R2, R5, R0, RZ, 0x3c, !PT ;  /* 0x0000000005027212 */ /* 0x000fc800078e3cff */
[----:B------:R-:W-:Y:S01]  /*0120*/  ISETP.GE.AND P0, PT, R2, RZ, PT ;  /* 0x000000ff0200720c */ /* 0x000fe20003f06270 */
[----:B------:R-:W-:-:S04]  /*0130*/  IMAD.HI.U32 R3, R3, R6, RZ ;  /* 0x0000000603037227 */ /* 0x000fc800078e00ff */
[----:B------:R-:W-:-:S04]  /*0140*/  IMAD.MOV R4, RZ, RZ, -R3 ;  /* 0x000000ffff047224 */ /* 0x000fc800078e0a03 */
[----:B------:R-:W-:-:S05]  /*0150*/  IMAD R6, R7, R4, R6 ;  /* 0x0000000407067224 */ /* 0x000fca00078e0206 */
[----:B------:R-:W-:-:S13]  /*0160*/  ISETP.GT.U32.AND P2, PT, R7, R6, PT ;  /* 0x000000060700720c */ /* 0x000fda0003f44070 */
[----:B------:R-:W-:Y:S01]  /*0170*/  @!P2 IMAD.IADD R6, R6, 0x1, -R7 ;  /* 0x000000010606a824 */ /* 0x000fe200078e0a07 */
[----:B------:R-:W-:-:S04]  /*0180*/  @!P2 IADD3 R3, PT, PT, R3, 0x1, RZ ;  /* 0x000000010303a810 */ /* 0x000fc80007ffe0ff */
[----:B------:R-:W-:-:S13]  /*0190*/  ISETP.GE.U32.AND P1, PT, R6, R7, PT ;  /* 0x000000070600720c */ /* 0x000fda0003f26070 */
[----:B------:R-:W-:Y:S01]  /*01a0*/  @P1 VIADD R3, R3, 0x1 ;  /* 0x0000000103031836 */ /* 0x000fe20000000000 */
[----:B------:R-:W-:-:S04]  /*01b0*/  ISETP.NE.AND P1, PT, R0, RZ, PT ;  /* 0x000000ff0000720c */ /* 0x000fc80003f25270 */
[----:B------:R-:W-:-:S04]  /*01c0*/  @!P0 IADD3 R3, PT, PT, -R3, RZ, RZ ;  /* 0x000000ff03038210 */ /* 0x000fc80007ffe1ff */
[----:B------:R-:W-:-:S04]  /*01d0*/  SEL R11, R8, R3, !P1 ;  /* 0x00000003080b7207 */ /* 0x000fc80004800000 */
[----:B------:R-:W-:-:S04]  /*01e0*/  ISETP.GE.AND P0, PT, R11, R0, PT ;  /* 0x000000000b00720c */ /* 0x000fc80003f06270 */
[----:B------:R-:W-:-:S13]  /*01f0*/  ISETP.LT.OR P0, PT, R0, RZ, P0 ;  /* 0x000000ff0000720c */ /* 0x000fda0000701670 */
[----:B------:R-:W-:Y:S05]  /*0200*/  @P0 EXIT ;  /* 0x000000000000094d */ /* 0x000fea0003800000 */
[----:B------:R-:W-:Y:S01]  /*0210*/  ISETP.GE.AND P2, PT, R5, RZ, PT ;  /* 0x000000ff0500720c */ /* 0x000fe20003f46270 */
[----:B------:R-:W0:Y:S01]  /*0220*/  LDC.64 R2, c[0x0][0x380] ;  /* 0x0000e000ff027b82 */ /* 0x000e220000000a00 */
[-C--:B------:R-:W-:Y:S01]  /*0230*/  ISETP.GT.U32.AND P0, PT, R7, R6.reuse, PT ;  /* 0x000000060700720c */ /* 0x080fe20003f04070 */
[----:B------:R-:W-:Y:S01]  /*0240*/  IMAD.IADD R7, R6, 0x1, -R7 ;  /* 0x0000000106077824 */ /* 0x000fe200078e0a07 */
[----:B------:R-:W1:Y:S04]  /*0250*/  LDCU.64 UR4, c[0x0][0x358] ;  /* 0x00006b00ff0477ac */ /* 0x000e680008000a00 */
[----:B------:R-:W-:Y:S01]  /*0260*/  SEL R7, R7, R6, !P0 ;  /* 0x0000000607077207 */ /* 0x000fe20004000000 */
[----:B------:R-:W2:Y:S04]  /*0270*/  LDC.64 R4, c[0x0][0x388] ;  /* 0x0000e200ff047b82 */ /* 0x000ea80000000a00 */
[----:B------:R-:W-:-:S04]  /*0280*/  @!P2 IADD3 R7, PT, PT, -R7, RZ, RZ ;  /* 0x000000ff0707a210 */ /* 0x000fc80007ffe1ff */
[----:B------:R-:W-:-:S05]  /*0290*/  SEL R7, R8, R7, !P1 ;  /* 0x0000000708077207 */ /* 0x000fca0004800000 */
[----:B------:R-:W-:-:S04]  /*02a0*/  IMAD R9, R11, R0, R7 ;  /* 0x000000000b097224 */ /* 0x000fc800078e0207 */
[----:B0-----:R-:W-:-:S06]  /*02b0*/  IMAD.WIDE R2, R9, 0x4, R2 ;  /* 0x0000000409027825 */ /* 0x001fcc00078e0202 */
[----:B-1----:R-:W3:Y:S01]  /*02c0*/  LDG.E R2, desc[UR4][R2.64] ;  /* 0x0000000402027981 */ /* 0x002ee2000c1e1900 */
[----:B--2---:R-:W-:Y:S02]  /*02d0*/  IMAD.WIDE R4, R7, 0x4, R4 ;  /* 0x0000000407047825 */ /* 0x004fe400078e0204 */
[----:B------:R-:W0:Y:S04]  /*02e0*/  LDC.64 R6, c[0x0][0x390] ;  /* 0x0000e400ff067b82 */ /* 0x000e280000000a00 */
[----:B------:R-:W3:Y:S01]  /*02f0*/  LDG.E R5, desc[UR4][R4.64] ;  /* 0x0000000404057981 */ /* 0x000ee2000c1e1900 */
[----:B0-----:R-:W-:-:S04]  /*0300*/  IMAD.WIDE R6, R11, 0x4, R6 ;  /* 0x000000040b067825 */ /* 0x001fc800078e0206 */
[----:B---3--:R-:W-:-:S05]  /*0310*/  IMAD R9, R2, R5, RZ ;  /* 0x0000000502097224 */ /* 0x008fca00078e02ff */
[----:B------:R-:W-:Y:S01]  /*0320*/  REDG.E.ADD.STRONG.GPU desc[UR4][R6.64], R9 ;  /* 0x000000090600798e */ /* 0x000fe2000c12e104 */
[----:B------:R-:W-:Y:S05]  /*0330*/  EXIT ;  /* 0x000000000000794d */ /* 0x000fea0003800000 */
.L_x_30:
        /* <DEDUP_REMOVED lines=12> */
.L_x_36:


//--------------------- .nv.shared.reserved.0     --------------------------
	.section	.nv.shared.reserved.0,"aw",@nobits
	.weak		__nv_reservedSMEM_offset_0_alias
	.size		__nv_reservedSMEM_offset_0_alias, 0, 64
	.other		__nv_reservedSMEM_offset_0_alias,@"STO_CUDA_RESERVED_SHARED STV_DEFAULT"
__nv_reservedSMEM_offset_0_alias:
	.zero		0
	.zero		64


//--------------------- .nv.shared._Z8kernelSMPiS_S_i --------------------------
	.section	.nv.shared._Z8kernelSMPiS_S_i,"aw",@nobits
	.sectionflags	@""
	.align	4
.nv.shared._Z8kernelSMPiS_S_i:
	.zero		2048


//--------------------- .nv.shared._Z9kernelRedPiS_S_i --------------------------
	.section	.nv.shared._Z9kernelRedPiS_S_i,"aw",@nobits
	.sectionflags	@""
	.align	4
.nv.shared._Z9kernelRedPiS_S_i:
	.zero		2048


//--------------------- .nv.constant0._Z8kernelCMPiS_i --------------------------
	.section	.nv.constant0._Z8kernelCMPiS_i,"a",@progbits
	.sectionflags	@""
	.align	4
.nv.constant0._Z8kernelCMPiS_i:
	.zero		916


//--------------------- .nv.constant0._Z8kernelSMPiS_S_i --------------------------
	.section	.nv.constant0._Z8kernelSMPiS_S_i,"a",@progbits
	.sectionflags	@""
	.align	4
.nv.constant0._Z8kernelSMPiS_S_i:
	.zero		924


//--------------------- .nv.constant0._Z9kernelRedPiS_S_i --------------------------
	.section	.nv.constant0._Z9kernelRedPiS_S_i,"a",@progbits
	.sectionflags	@""
	.align	4
.nv.constant0._Z9kernelRedPiS_S_i:
	.zero		924


//--------------------- .nv.constant0._Z7kernelbPiS_S_i --------------------------
	.section	.nv.constant0._Z7kernelbPiS_S_i,"a",@progbits
	.sectionflags	@""
	.align	4
.nv.constant0._Z7kernelbPiS_S_i:
	.zero		924


//--------------------- .nv.constant0._Z7kernelxPiS_S_i --------------------------
	.section	.nv.constant0._Z7kernelxPiS_S_i,"a",@progbits
	.sectionflags	@""
	.align	4
.nv.constant0._Z7kernelxPiS_S_i:
	.zero		924


//--------------------- .nv.constant0._Z7kernelAPiS_S_i --------------------------
	.section	.nv.constant0._Z7kernelAPiS_S_i,"a",@progbits
	.sectionflags	@""
	.align	4
.nv.constant0._Z7kernelAPiS_S_i:
	.zero		924


//--------------------- SYMBOLS --------------------------

	.type		.nv.reservedSmem.offset0,@object
	.size		.nv.reservedSmem.offset0,0x4
	.type		.nv.reservedSmem.cap,@object
	.size		.nv.reservedSmem.cap,0x4
